//
// Generated by NVIDIA NVVM Compiler
//
// Compiler Build ID: CL-36424714
// Cuda compilation tools, release 13.0, V13.0.88
// Based on NVVM 20.0.0
//

.version 9.0
.target sm_100
.address_size 64

.extern .func  (.param .b64 func_retval0) malloc
(
	.param .b64 malloc_param_0
)
;
.extern .func free
(
	.param .b64 free_param_0
)
;
.extern .func  (.param .b32 func_retval0) vprintf
(
	.param .b64 vprintf_param_0,
	.param .b64 vprintf_param_1
)
;
.global .align 4 .b8 precalc_xorwow_matrix[102400];
.global .align 4 .b8 precalc_xorwow_offset_matrix[102400];
.global .align 4 .b8 mrg32k3aM1[2304];
.global .align 4 .b8 mrg32k3aM2[2304];
.global .align 4 .b8 mrg32k3aM1SubSeq[2016];
.global .align 4 .b8 mrg32k3aM2SubSeq[2016];
.global .align 4 .b8 mrg32k3aM1Seq[2304];
.global .align 4 .b8 mrg32k3aM2Seq[2304];
.const .align 8 .b8 __cr_lgamma_table[72];
.global .align 1 .b8 $str[13] = {66, 111, 109, 98, 97, 32, 101, 110, 116, 114, 111, 10};
.global .align 1 .b8 $str$1[50] = {80, 111, 115, 105, 99, 105, 195, 179, 110, 32, 45, 45, 62, 32, 40, 37, 100, 44, 32, 37, 100, 41, 32, 95, 95, 95, 95, 32, 32, 86, 97, 108, 111, 114, 101, 115, 32, 45, 45, 62, 32, 40, 37, 102, 44, 32, 37, 102, 41};
.global .align 1 .b8 $str$2[43] = {83, 101, 32, 104, 97, 32, 97, 112, 108, 105, 99, 97, 100, 111, 32, 101, 108, 32, 101, 102, 101, 99, 116, 111, 32, 100, 101, 108, 32, 84, 78, 84, 32, 40, 37, 100, 44, 32, 37, 100, 41, 10};
.global .align 1 .b8 $str$3[52] = {83, 101, 32, 104, 97, 32, 97, 112, 108, 105, 99, 97, 100, 111, 32, 101, 108, 32, 101, 102, 101, 99, 116, 111, 32, 100, 101, 108, 32, 114, 111, 109, 112, 101, 99, 97, 98, 101, 122, 97, 115, 32, 40, 37, 100, 44, 32, 37, 100, 41, 10};

.func _Z13buscar_caminoPciiPiS0_S0_S0_(
	.param .b64 _Z13buscar_caminoPciiPiS0_S0_S0__param_0,
	.param .b32 _Z13buscar_caminoPciiPiS0_S0_S0__param_1,
	.param .b32 _Z13buscar_caminoPciiPiS0_S0_S0__param_2,
	.param .b64 _Z13buscar_caminoPciiPiS0_S0_S0__param_3,
	.param .b64 _Z13buscar_caminoPciiPiS0_S0_S0__param_4,
	.param .b64 _Z13buscar_caminoPciiPiS0_S0_S0__param_5,
	.param .b64 _Z13buscar_caminoPciiPiS0_S0_S0__param_6
)
{
	.reg .pred 	%p<554>;
	.reg .b16 	%rs<9>;
	.reg .b32 	%r<294>;
	.reg .b64 	%rd<89>;

	ld.param.u64 	%rd35, [_Z13buscar_caminoPciiPiS0_S0_S0__param_0];
	ld.param.u32 	%r77, [_Z13buscar_caminoPciiPiS0_S0_S0__param_1];
	ld.param.u32 	%r78, [_Z13buscar_caminoPciiPiS0_S0_S0__param_2];
	ld.param.u64 	%rd36, [_Z13buscar_caminoPciiPiS0_S0_S0__param_3];
	ld.param.u64 	%rd37, [_Z13buscar_caminoPciiPiS0_S0_S0__param_4];
	ld.param.u64 	%rd38, [_Z13buscar_caminoPciiPiS0_S0_S0__param_5];
	ld.param.u64 	%rd39, [_Z13buscar_caminoPciiPiS0_S0_S0__param_6];
	cvta.to.global.u64 	%rd1, %rd35;
	cvta.to.local.u64 	%rd2, %rd39;
	cvta.to.local.u64 	%rd3, %rd37;
	setp.eq.s32 	%p96, %r77, %r78;
	@%p96 bra 	$L__BB0_265;
	mov.u32 	%r79, %ntid.x;
	mov.u32 	%r80, %ntid.y;
	sub.s32 	%r81, %r77, %r79;
	add.s32 	%r82, %r77, %r79;
	add.s32 	%r83, %r77, -1;
	add.s32 	%r84, %r77, 1;
	max.s32 	%r1, %r81, -1;
	mul.lo.s32 	%r85, %r80, %r79;
	setp.lt.s32 	%p97, %r82, %r85;
	selp.b32 	%r2, %r82, -1, %p97;
	rem.s32 	%r86, %r77, %r79;
	setp.eq.s32 	%p98, %r86, 0;
	selp.b32 	%r3, -1, %r83, %p98;
	rem.s32 	%r87, %r84, %r79;
	setp.eq.s32 	%p99, %r87, 0;
	selp.b32 	%r4, -1, %r84, %p99;
	ld.local.u32 	%r284, [%rd3];
	setp.lt.s32 	%p100, %r284, 1;
	@%p100 bra 	$L__BB0_52;
	and.b32  	%r6, %r284, 15;
	setp.lt.u32 	%p103, %r284, 16;
	mov.pred 	%p490, -1;
	mov.b32 	%r272, 0;
	@%p103 bra 	$L__BB0_22;
	and.b32  	%r272, %r284, 2147483632;
	neg.s32 	%r270, %r272;
	add.s64 	%rd84, %rd36, 32;
	mov.pred 	%p490, -1;
$L__BB0_4:
	.pragma "nounroll";
	mov.pred 	%p105, 0;
	not.pred 	%p106, %p490;
	mov.pred 	%p490, %p105;
	@%p106 bra 	$L__BB0_21;
	ld.u32 	%r89, [%rd84+-32];
	setp.eq.s32 	%p108, %r89, %r77;
	@%p108 bra 	$L__BB0_21;
	ld.u32 	%r90, [%rd84+-28];
	setp.eq.s32 	%p110, %r90, %r77;
	mov.pred 	%p490, %p105;
	@%p110 bra 	$L__BB0_21;
	ld.u32 	%r91, [%rd84+-24];
	setp.eq.s32 	%p112, %r91, %r77;
	mov.pred 	%p490, %p105;
	@%p112 bra 	$L__BB0_21;
	ld.u32 	%r92, [%rd84+-20];
	setp.eq.s32 	%p114, %r92, %r77;
	mov.pred 	%p490, %p105;
	@%p114 bra 	$L__BB0_21;
	ld.u32 	%r93, [%rd84+-16];
	setp.eq.s32 	%p116, %r93, %r77;
	mov.pred 	%p490, %p105;
	@%p116 bra 	$L__BB0_21;
	ld.u32 	%r94, [%rd84+-12];
	setp.eq.s32 	%p118, %r94, %r77;
	mov.pred 	%p490, %p105;
	@%p118 bra 	$L__BB0_21;
	ld.u32 	%r95, [%rd84+-8];
	setp.eq.s32 	%p120, %r95, %r77;
	mov.pred 	%p490, %p105;
	@%p120 bra 	$L__BB0_21;
	ld.u32 	%r96, [%rd84+-4];
	setp.eq.s32 	%p122, %r96, %r77;
	mov.pred 	%p490, %p105;
	@%p122 bra 	$L__BB0_21;
	ld.u32 	%r97, [%rd84];
	setp.eq.s32 	%p124, %r97, %r77;
	mov.pred 	%p490, %p105;
	@%p124 bra 	$L__BB0_21;
	ld.u32 	%r98, [%rd84+4];
	setp.eq.s32 	%p126, %r98, %r77;
	mov.pred 	%p490, %p105;
	@%p126 bra 	$L__BB0_21;
	ld.u32 	%r99, [%rd84+8];
	setp.eq.s32 	%p128, %r99, %r77;
	mov.pred 	%p490, %p105;
	@%p128 bra 	$L__BB0_21;
	ld.u32 	%r100, [%rd84+12];
	setp.eq.s32 	%p130, %r100, %r77;
	mov.pred 	%p490, %p105;
	@%p130 bra 	$L__BB0_21;
	ld.u32 	%r101, [%rd84+16];
	setp.eq.s32 	%p132, %r101, %r77;
	mov.pred 	%p490, %p105;
	@%p132 bra 	$L__BB0_21;
	ld.u32 	%r102, [%rd84+20];
	setp.eq.s32 	%p134, %r102, %r77;
	mov.pred 	%p490, %p105;
	@%p134 bra 	$L__BB0_21;
	ld.u32 	%r103, [%rd84+24];
	setp.eq.s32 	%p136, %r103, %r77;
	mov.pred 	%p490, %p105;
	@%p136 bra 	$L__BB0_21;
	ld.u32 	%r104, [%rd84+28];
	setp.ne.s32 	%p490, %r104, %r77;
$L__BB0_21:
	add.s32 	%r270, %r270, 16;
	add.s64 	%rd84, %rd84, 64;
	setp.ne.s32 	%p137, %r270, 0;
	@%p137 bra 	$L__BB0_4;
$L__BB0_22:
	setp.eq.s32 	%p138, %r6, 0;
	@%p138 bra 	$L__BB0_51;
	and.b32  	%r12, %r284, 7;
	setp.lt.u32 	%p140, %r6, 8;
	@%p140 bra 	$L__BB0_34;
	mov.pred 	%p141, 0;
	not.pred 	%p142, %p490;
	mov.pred 	%p490, %p141;
	@%p142 bra 	$L__BB0_33;
	mul.wide.u32 	%rd40, %r272, 4;
	add.s64 	%rd7, %rd36, %rd40;
	ld.u32 	%r105, [%rd7];
	setp.eq.s32 	%p144, %r105, %r77;
	@%p144 bra 	$L__BB0_33;
	ld.u32 	%r106, [%rd7+4];
	setp.eq.s32 	%p146, %r106, %r77;
	mov.pred 	%p490, %p141;
	@%p146 bra 	$L__BB0_33;
	ld.u32 	%r107, [%rd7+8];
	setp.eq.s32 	%p148, %r107, %r77;
	mov.pred 	%p490, %p141;
	@%p148 bra 	$L__BB0_33;
	ld.u32 	%r108, [%rd7+12];
	setp.eq.s32 	%p150, %r108, %r77;
	mov.pred 	%p490, %p141;
	@%p150 bra 	$L__BB0_33;
	ld.u32 	%r109, [%rd7+16];
	setp.eq.s32 	%p152, %r109, %r77;
	mov.pred 	%p490, %p141;
	@%p152 bra 	$L__BB0_33;
	ld.u32 	%r110, [%rd7+20];
	setp.eq.s32 	%p154, %r110, %r77;
	mov.pred 	%p490, %p141;
	@%p154 bra 	$L__BB0_33;
	ld.u32 	%r111, [%rd7+24];
	setp.eq.s32 	%p156, %r111, %r77;
	mov.pred 	%p490, %p141;
	@%p156 bra 	$L__BB0_33;
	ld.u32 	%r112, [%rd7+28];
	setp.ne.s32 	%p490, %r112, %r77;
$L__BB0_33:
	add.s32 	%r272, %r272, 8;
$L__BB0_34:
	setp.eq.s32 	%p157, %r12, 0;
	@%p157 bra 	$L__BB0_51;
	and.b32  	%r15, %r284, 3;
	setp.lt.u32 	%p159, %r12, 4;
	@%p159 bra 	$L__BB0_42;
	mov.pred 	%p160, 0;
	not.pred 	%p161, %p490;
	mov.pred 	%p490, %p160;
	@%p161 bra 	$L__BB0_41;
	mul.wide.u32 	%rd41, %r272, 4;
	add.s64 	%rd8, %rd36, %rd41;
	ld.u32 	%r113, [%rd8];
	setp.eq.s32 	%p163, %r113, %r77;
	@%p163 bra 	$L__BB0_41;
	ld.u32 	%r114, [%rd8+4];
	setp.eq.s32 	%p165, %r114, %r77;
	mov.pred 	%p490, %p160;
	@%p165 bra 	$L__BB0_41;
	ld.u32 	%r115, [%rd8+8];
	setp.eq.s32 	%p167, %r115, %r77;
	mov.pred 	%p490, %p160;
	@%p167 bra 	$L__BB0_41;
	ld.u32 	%r116, [%rd8+12];
	setp.ne.s32 	%p490, %r116, %r77;
$L__BB0_41:
	add.s32 	%r272, %r272, 4;
$L__BB0_42:
	setp.eq.s32 	%p168, %r15, 0;
	@%p168 bra 	$L__BB0_51;
	mul.wide.u32 	%rd42, %r272, 4;
	add.s64 	%rd9, %rd36, %rd42;
	mov.pred 	%p169, 0;
	not.pred 	%p170, %p490;
	mov.pred 	%p490, %p169;
	@%p170 bra 	$L__BB0_45;
	ld.u32 	%r117, [%rd9];
	setp.ne.s32 	%p490, %r117, %r77;
$L__BB0_45:
	setp.eq.s32 	%p171, %r15, 1;
	@%p171 bra 	$L__BB0_51;
	mov.pred 	%p172, 0;
	not.pred 	%p173, %p490;
	mov.pred 	%p490, %p172;
	@%p173 bra 	$L__BB0_48;
	ld.u32 	%r118, [%rd9+4];
	setp.ne.s32 	%p490, %r118, %r77;
$L__BB0_48:
	setp.eq.s32 	%p174, %r15, 2;
	@%p174 bra 	$L__BB0_51;
	not.pred 	%p175, %p490;
	@%p175 bra 	$L__BB0_53;
	ld.u32 	%r119, [%rd9+8];
	setp.ne.s32 	%p490, %r119, %r77;
$L__BB0_51:
	not.pred 	%p176, %p490;
	@%p176 bra 	$L__BB0_53;
$L__BB0_52:
	mul.wide.s32 	%rd43, %r284, 4;
	add.s64 	%rd44, %rd36, %rd43;
	st.u32 	[%rd44], %r77;
	ld.local.u32 	%r120, [%rd3];
	add.s32 	%r121, %r120, 1;
	st.local.u32 	[%rd3], %r121;
	ld.local.u32 	%r122, [%rd2];
	mul.wide.s32 	%rd45, %r122, 4;
	add.s64 	%rd46, %rd38, %rd45;
	st.u32 	[%rd46], %r77;
	ld.local.u32 	%r123, [%rd2];
	add.s32 	%r124, %r123, 1;
	st.local.u32 	[%rd2], %r124;
	{ // callseq 0, 0
	.param .b64 param0;
	st.param.b64 	[param0], %rd35;
	.param .b32 param1;
	st.param.b32 	[param1], %r77;
	.param .b32 param2;
	st.param.b32 	[param2], %r78;
	.param .b64 param3;
	st.param.b64 	[param3], %rd36;
	.param .b64 param4;
	st.param.b64 	[param4], %rd37;
	.param .b64 param5;
	st.param.b64 	[param5], %rd38;
	.param .b64 param6;
	st.param.b64 	[param6], %rd39;
	call.uni 
	_Z13buscar_caminoPciiPiS0_S0_S0_, 
	(
	param0, 
	param1, 
	param2, 
	param3, 
	param4, 
	param5, 
	param6
	);
	} // callseq 0
	ld.local.u32 	%r284, [%rd3];
$L__BB0_53:
	cvt.s64.s32 	%rd47, %r77;
	add.s64 	%rd10, %rd1, %rd47;
	setp.lt.s32 	%p177, %r284, 1;
	@%p177 bra 	$L__BB0_104;
	and.b32  	%r20, %r284, 15;
	setp.lt.u32 	%p180, %r284, 16;
	mov.pred 	%p503, -1;
	mov.b32 	%r277, 0;
	@%p180 bra 	$L__BB0_74;
	and.b32  	%r277, %r284, 2147483632;
	neg.s32 	%r275, %r277;
	add.s64 	%rd85, %rd36, 32;
	mov.pred 	%p503, -1;
$L__BB0_56:
	.pragma "nounroll";
	mov.pred 	%p182, 0;
	not.pred 	%p183, %p503;
	mov.pred 	%p503, %p182;
	@%p183 bra 	$L__BB0_73;
	ld.u32 	%r126, [%rd85+-32];
	setp.eq.s32 	%p185, %r126, %r1;
	@%p185 bra 	$L__BB0_73;
	ld.u32 	%r127, [%rd85+-28];
	setp.eq.s32 	%p187, %r127, %r1;
	mov.pred 	%p503, %p182;
	@%p187 bra 	$L__BB0_73;
	ld.u32 	%r128, [%rd85+-24];
	setp.eq.s32 	%p189, %r128, %r1;
	mov.pred 	%p503, %p182;
	@%p189 bra 	$L__BB0_73;
	ld.u32 	%r129, [%rd85+-20];
	setp.eq.s32 	%p191, %r129, %r1;
	mov.pred 	%p503, %p182;
	@%p191 bra 	$L__BB0_73;
	ld.u32 	%r130, [%rd85+-16];
	setp.eq.s32 	%p193, %r130, %r1;
	mov.pred 	%p503, %p182;
	@%p193 bra 	$L__BB0_73;
	ld.u32 	%r131, [%rd85+-12];
	setp.eq.s32 	%p195, %r131, %r1;
	mov.pred 	%p503, %p182;
	@%p195 bra 	$L__BB0_73;
	ld.u32 	%r132, [%rd85+-8];
	setp.eq.s32 	%p197, %r132, %r1;
	mov.pred 	%p503, %p182;
	@%p197 bra 	$L__BB0_73;
	ld.u32 	%r133, [%rd85+-4];
	setp.eq.s32 	%p199, %r133, %r1;
	mov.pred 	%p503, %p182;
	@%p199 bra 	$L__BB0_73;
	ld.u32 	%r134, [%rd85];
	setp.eq.s32 	%p201, %r134, %r1;
	mov.pred 	%p503, %p182;
	@%p201 bra 	$L__BB0_73;
	ld.u32 	%r135, [%rd85+4];
	setp.eq.s32 	%p203, %r135, %r1;
	mov.pred 	%p503, %p182;
	@%p203 bra 	$L__BB0_73;
	ld.u32 	%r136, [%rd85+8];
	setp.eq.s32 	%p205, %r136, %r1;
	mov.pred 	%p503, %p182;
	@%p205 bra 	$L__BB0_73;
	ld.u32 	%r137, [%rd85+12];
	setp.eq.s32 	%p207, %r137, %r1;
	mov.pred 	%p503, %p182;
	@%p207 bra 	$L__BB0_73;
	ld.u32 	%r138, [%rd85+16];
	setp.eq.s32 	%p209, %r138, %r1;
	mov.pred 	%p503, %p182;
	@%p209 bra 	$L__BB0_73;
	ld.u32 	%r139, [%rd85+20];
	setp.eq.s32 	%p211, %r139, %r1;
	mov.pred 	%p503, %p182;
	@%p211 bra 	$L__BB0_73;
	ld.u32 	%r140, [%rd85+24];
	setp.eq.s32 	%p213, %r140, %r1;
	mov.pred 	%p503, %p182;
	@%p213 bra 	$L__BB0_73;
	ld.u32 	%r141, [%rd85+28];
	setp.ne.s32 	%p503, %r141, %r1;
$L__BB0_73:
	add.s32 	%r275, %r275, 16;
	add.s64 	%rd85, %rd85, 64;
	setp.ne.s32 	%p214, %r275, 0;
	@%p214 bra 	$L__BB0_56;
$L__BB0_74:
	setp.eq.s32 	%p215, %r20, 0;
	@%p215 bra 	$L__BB0_103;
	and.b32  	%r26, %r284, 7;
	setp.lt.u32 	%p217, %r20, 8;
	@%p217 bra 	$L__BB0_86;
	mov.pred 	%p218, 0;
	not.pred 	%p219, %p503;
	mov.pred 	%p503, %p218;
	@%p219 bra 	$L__BB0_85;
	mul.wide.u32 	%rd48, %r277, 4;
	add.s64 	%rd14, %rd36, %rd48;
	ld.u32 	%r142, [%rd14];
	setp.eq.s32 	%p221, %r142, %r1;
	@%p221 bra 	$L__BB0_85;
	ld.u32 	%r143, [%rd14+4];
	setp.eq.s32 	%p223, %r143, %r1;
	mov.pred 	%p503, %p218;
	@%p223 bra 	$L__BB0_85;
	ld.u32 	%r144, [%rd14+8];
	setp.eq.s32 	%p225, %r144, %r1;
	mov.pred 	%p503, %p218;
	@%p225 bra 	$L__BB0_85;
	ld.u32 	%r145, [%rd14+12];
	setp.eq.s32 	%p227, %r145, %r1;
	mov.pred 	%p503, %p218;
	@%p227 bra 	$L__BB0_85;
	ld.u32 	%r146, [%rd14+16];
	setp.eq.s32 	%p229, %r146, %r1;
	mov.pred 	%p503, %p218;
	@%p229 bra 	$L__BB0_85;
	ld.u32 	%r147, [%rd14+20];
	setp.eq.s32 	%p231, %r147, %r1;
	mov.pred 	%p503, %p218;
	@%p231 bra 	$L__BB0_85;
	ld.u32 	%r148, [%rd14+24];
	setp.eq.s32 	%p233, %r148, %r1;
	mov.pred 	%p503, %p218;
	@%p233 bra 	$L__BB0_85;
	ld.u32 	%r149, [%rd14+28];
	setp.ne.s32 	%p503, %r149, %r1;
$L__BB0_85:
	add.s32 	%r277, %r277, 8;
$L__BB0_86:
	setp.eq.s32 	%p234, %r26, 0;
	@%p234 bra 	$L__BB0_103;
	and.b32  	%r29, %r284, 3;
	setp.lt.u32 	%p236, %r26, 4;
	@%p236 bra 	$L__BB0_94;
	mov.pred 	%p237, 0;
	not.pred 	%p238, %p503;
	mov.pred 	%p503, %p237;
	@%p238 bra 	$L__BB0_93;
	mul.wide.u32 	%rd49, %r277, 4;
	add.s64 	%rd15, %rd36, %rd49;
	ld.u32 	%r150, [%rd15];
	setp.eq.s32 	%p240, %r150, %r1;
	@%p240 bra 	$L__BB0_93;
	ld.u32 	%r151, [%rd15+4];
	setp.eq.s32 	%p242, %r151, %r1;
	mov.pred 	%p503, %p237;
	@%p242 bra 	$L__BB0_93;
	ld.u32 	%r152, [%rd15+8];
	setp.eq.s32 	%p244, %r152, %r1;
	mov.pred 	%p503, %p237;
	@%p244 bra 	$L__BB0_93;
	ld.u32 	%r153, [%rd15+12];
	setp.ne.s32 	%p503, %r153, %r1;
$L__BB0_93:
	add.s32 	%r277, %r277, 4;
$L__BB0_94:
	setp.eq.s32 	%p245, %r29, 0;
	@%p245 bra 	$L__BB0_103;
	mul.wide.u32 	%rd50, %r277, 4;
	add.s64 	%rd16, %rd36, %rd50;
	mov.pred 	%p246, 0;
	not.pred 	%p247, %p503;
	mov.pred 	%p503, %p246;
	@%p247 bra 	$L__BB0_97;
	ld.u32 	%r154, [%rd16];
	setp.ne.s32 	%p503, %r154, %r1;
$L__BB0_97:
	setp.eq.s32 	%p248, %r29, 1;
	@%p248 bra 	$L__BB0_103;
	mov.pred 	%p249, 0;
	not.pred 	%p250, %p503;
	mov.pred 	%p503, %p249;
	@%p250 bra 	$L__BB0_100;
	ld.u32 	%r155, [%rd16+4];
	setp.ne.s32 	%p503, %r155, %r1;
$L__BB0_100:
	setp.eq.s32 	%p251, %r29, 2;
	@%p251 bra 	$L__BB0_103;
	not.pred 	%p252, %p503;
	@%p252 bra 	$L__BB0_106;
	ld.u32 	%r156, [%rd16+8];
	setp.ne.s32 	%p503, %r156, %r1;
$L__BB0_103:
	not.pred 	%p253, %p503;
	@%p253 bra 	$L__BB0_106;
$L__BB0_104:
	mul.wide.s32 	%rd51, %r284, 4;
	add.s64 	%rd52, %rd36, %rd51;
	st.u32 	[%rd52], %r1;
	ld.local.u32 	%r157, [%rd3];
	add.s32 	%r284, %r157, 1;
	st.local.u32 	[%rd3], %r284;
	ld.global.u8 	%rs1, [%rd10];
	cvt.s64.s32 	%rd53, %r1;
	add.s64 	%rd54, %rd1, %rd53;
	ld.global.u8 	%rs2, [%rd54];
	setp.ne.s16 	%p254, %rs1, %rs2;
	@%p254 bra 	$L__BB0_106;
	ld.local.u32 	%r158, [%rd2];
	mul.wide.s32 	%rd55, %r158, 4;
	add.s64 	%rd56, %rd38, %rd55;
	st.u32 	[%rd56], %r1;
	ld.local.u32 	%r159, [%rd2];
	add.s32 	%r160, %r159, 1;
	st.local.u32 	[%rd2], %r160;
	{ // callseq 1, 0
	.param .b64 param0;
	st.param.b64 	[param0], %rd35;
	.param .b32 param1;
	st.param.b32 	[param1], %r1;
	.param .b32 param2;
	st.param.b32 	[param2], %r78;
	.param .b64 param3;
	st.param.b64 	[param3], %rd36;
	.param .b64 param4;
	st.param.b64 	[param4], %rd37;
	.param .b64 param5;
	st.param.b64 	[param5], %rd38;
	.param .b64 param6;
	st.param.b64 	[param6], %rd39;
	call.uni 
	_Z13buscar_caminoPciiPiS0_S0_S0_, 
	(
	param0, 
	param1, 
	param2, 
	param3, 
	param4, 
	param5, 
	param6
	);
	} // callseq 1
	ld.local.u32 	%r284, [%rd3];
$L__BB0_106:
	setp.lt.s32 	%p255, %r284, 1;
	@%p255 bra 	$L__BB0_157;
	and.b32  	%r35, %r284, 15;
	setp.lt.u32 	%p258, %r284, 16;
	mov.pred 	%p516, -1;
	mov.b32 	%r282, 0;
	@%p258 bra 	$L__BB0_127;
	and.b32  	%r282, %r284, 2147483632;
	neg.s32 	%r280, %r282;
	add.s64 	%rd86, %rd36, 32;
	mov.pred 	%p516, -1;
$L__BB0_109:
	.pragma "nounroll";
	mov.pred 	%p260, 0;
	not.pred 	%p261, %p516;
	mov.pred 	%p516, %p260;
	@%p261 bra 	$L__BB0_126;
	ld.u32 	%r162, [%rd86+-32];
	setp.eq.s32 	%p263, %r162, %r2;
	@%p263 bra 	$L__BB0_126;
	ld.u32 	%r163, [%rd86+-28];
	setp.eq.s32 	%p265, %r163, %r2;
	mov.pred 	%p516, %p260;
	@%p265 bra 	$L__BB0_126;
	ld.u32 	%r164, [%rd86+-24];
	setp.eq.s32 	%p267, %r164, %r2;
	mov.pred 	%p516, %p260;
	@%p267 bra 	$L__BB0_126;
	ld.u32 	%r165, [%rd86+-20];
	setp.eq.s32 	%p269, %r165, %r2;
	mov.pred 	%p516, %p260;
	@%p269 bra 	$L__BB0_126;
	ld.u32 	%r166, [%rd86+-16];
	setp.eq.s32 	%p271, %r166, %r2;
	mov.pred 	%p516, %p260;
	@%p271 bra 	$L__BB0_126;
	ld.u32 	%r167, [%rd86+-12];
	setp.eq.s32 	%p273, %r167, %r2;
	mov.pred 	%p516, %p260;
	@%p273 bra 	$L__BB0_126;
	ld.u32 	%r168, [%rd86+-8];
	setp.eq.s32 	%p275, %r168, %r2;
	mov.pred 	%p516, %p260;
	@%p275 bra 	$L__BB0_126;
	ld.u32 	%r169, [%rd86+-4];
	setp.eq.s32 	%p277, %r169, %r2;
	mov.pred 	%p516, %p260;
	@%p277 bra 	$L__BB0_126;
	ld.u32 	%r170, [%rd86];
	setp.eq.s32 	%p279, %r170, %r2;
	mov.pred 	%p516, %p260;
	@%p279 bra 	$L__BB0_126;
	ld.u32 	%r171, [%rd86+4];
	setp.eq.s32 	%p281, %r171, %r2;
	mov.pred 	%p516, %p260;
	@%p281 bra 	$L__BB0_126;
	ld.u32 	%r172, [%rd86+8];
	setp.eq.s32 	%p283, %r172, %r2;
	mov.pred 	%p516, %p260;
	@%p283 bra 	$L__BB0_126;
	ld.u32 	%r173, [%rd86+12];
	setp.eq.s32 	%p285, %r173, %r2;
	mov.pred 	%p516, %p260;
	@%p285 bra 	$L__BB0_126;
	ld.u32 	%r174, [%rd86+16];
	setp.eq.s32 	%p287, %r174, %r2;
	mov.pred 	%p516, %p260;
	@%p287 bra 	$L__BB0_126;
	ld.u32 	%r175, [%rd86+20];
	setp.eq.s32 	%p289, %r175, %r2;
	mov.pred 	%p516, %p260;
	@%p289 bra 	$L__BB0_126;
	ld.u32 	%r176, [%rd86+24];
	setp.eq.s32 	%p291, %r176, %r2;
	mov.pred 	%p516, %p260;
	@%p291 bra 	$L__BB0_126;
	ld.u32 	%r177, [%rd86+28];
	setp.ne.s32 	%p516, %r177, %r2;
$L__BB0_126:
	add.s32 	%r280, %r280, 16;
	add.s64 	%rd86, %rd86, 64;
	setp.ne.s32 	%p292, %r280, 0;
	@%p292 bra 	$L__BB0_109;
$L__BB0_127:
	setp.eq.s32 	%p293, %r35, 0;
	@%p293 bra 	$L__BB0_156;
	and.b32  	%r41, %r284, 7;
	setp.lt.u32 	%p295, %r35, 8;
	@%p295 bra 	$L__BB0_139;
	mov.pred 	%p296, 0;
	not.pred 	%p297, %p516;
	mov.pred 	%p516, %p296;
	@%p297 bra 	$L__BB0_138;
	mul.wide.u32 	%rd57, %r282, 4;
	add.s64 	%rd20, %rd36, %rd57;
	ld.u32 	%r178, [%rd20];
	setp.eq.s32 	%p299, %r178, %r2;
	@%p299 bra 	$L__BB0_138;
	ld.u32 	%r179, [%rd20+4];
	setp.eq.s32 	%p301, %r179, %r2;
	mov.pred 	%p516, %p296;
	@%p301 bra 	$L__BB0_138;
	ld.u32 	%r180, [%rd20+8];
	setp.eq.s32 	%p303, %r180, %r2;
	mov.pred 	%p516, %p296;
	@%p303 bra 	$L__BB0_138;
	ld.u32 	%r181, [%rd20+12];
	setp.eq.s32 	%p305, %r181, %r2;
	mov.pred 	%p516, %p296;
	@%p305 bra 	$L__BB0_138;
	ld.u32 	%r182, [%rd20+16];
	setp.eq.s32 	%p307, %r182, %r2;
	mov.pred 	%p516, %p296;
	@%p307 bra 	$L__BB0_138;
	ld.u32 	%r183, [%rd20+20];
	setp.eq.s32 	%p309, %r183, %r2;
	mov.pred 	%p516, %p296;
	@%p309 bra 	$L__BB0_138;
	ld.u32 	%r184, [%rd20+24];
	setp.eq.s32 	%p311, %r184, %r2;
	mov.pred 	%p516, %p296;
	@%p311 bra 	$L__BB0_138;
	ld.u32 	%r185, [%rd20+28];
	setp.ne.s32 	%p516, %r185, %r2;
$L__BB0_138:
	add.s32 	%r282, %r282, 8;
$L__BB0_139:
	setp.eq.s32 	%p312, %r41, 0;
	@%p312 bra 	$L__BB0_156;
	and.b32  	%r44, %r284, 3;
	setp.lt.u32 	%p314, %r41, 4;
	@%p314 bra 	$L__BB0_147;
	mov.pred 	%p315, 0;
	not.pred 	%p316, %p516;
	mov.pred 	%p516, %p315;
	@%p316 bra 	$L__BB0_146;
	mul.wide.u32 	%rd58, %r282, 4;
	add.s64 	%rd21, %rd36, %rd58;
	ld.u32 	%r186, [%rd21];
	setp.eq.s32 	%p318, %r186, %r2;
	@%p318 bra 	$L__BB0_146;
	ld.u32 	%r187, [%rd21+4];
	setp.eq.s32 	%p320, %r187, %r2;
	mov.pred 	%p516, %p315;
	@%p320 bra 	$L__BB0_146;
	ld.u32 	%r188, [%rd21+8];
	setp.eq.s32 	%p322, %r188, %r2;
	mov.pred 	%p516, %p315;
	@%p322 bra 	$L__BB0_146;
	ld.u32 	%r189, [%rd21+12];
	setp.ne.s32 	%p516, %r189, %r2;
$L__BB0_146:
	add.s32 	%r282, %r282, 4;
$L__BB0_147:
	setp.eq.s32 	%p323, %r44, 0;
	@%p323 bra 	$L__BB0_156;
	mul.wide.u32 	%rd59, %r282, 4;
	add.s64 	%rd22, %rd36, %rd59;
	mov.pred 	%p324, 0;
	not.pred 	%p325, %p516;
	mov.pred 	%p516, %p324;
	@%p325 bra 	$L__BB0_150;
	ld.u32 	%r190, [%rd22];
	setp.ne.s32 	%p516, %r190, %r2;
$L__BB0_150:
	setp.eq.s32 	%p326, %r44, 1;
	@%p326 bra 	$L__BB0_156;
	mov.pred 	%p327, 0;
	not.pred 	%p328, %p516;
	mov.pred 	%p516, %p327;
	@%p328 bra 	$L__BB0_153;
	ld.u32 	%r191, [%rd22+4];
	setp.ne.s32 	%p516, %r191, %r2;
$L__BB0_153:
	setp.eq.s32 	%p329, %r44, 2;
	@%p329 bra 	$L__BB0_156;
	not.pred 	%p330, %p516;
	@%p330 bra 	$L__BB0_159;
	ld.u32 	%r192, [%rd22+8];
	setp.ne.s32 	%p516, %r192, %r2;
$L__BB0_156:
	not.pred 	%p331, %p516;
	@%p331 bra 	$L__BB0_159;
$L__BB0_157:
	mul.wide.s32 	%rd60, %r284, 4;
	add.s64 	%rd61, %rd36, %rd60;
	st.u32 	[%rd61], %r2;
	ld.local.u32 	%r193, [%rd3];
	add.s32 	%r284, %r193, 1;
	st.local.u32 	[%rd3], %r284;
	ld.global.u8 	%rs3, [%rd10];
	cvt.s64.s32 	%rd62, %r2;
	add.s64 	%rd63, %rd1, %rd62;
	ld.global.u8 	%rs4, [%rd63];
	setp.ne.s16 	%p332, %rs3, %rs4;
	@%p332 bra 	$L__BB0_159;
	ld.local.u32 	%r194, [%rd2];
	mul.wide.s32 	%rd64, %r194, 4;
	add.s64 	%rd65, %rd38, %rd64;
	st.u32 	[%rd65], %r2;
	ld.local.u32 	%r195, [%rd2];
	add.s32 	%r196, %r195, 1;
	st.local.u32 	[%rd2], %r196;
	{ // callseq 2, 0
	.param .b64 param0;
	st.param.b64 	[param0], %rd35;
	.param .b32 param1;
	st.param.b32 	[param1], %r2;
	.param .b32 param2;
	st.param.b32 	[param2], %r78;
	.param .b64 param3;
	st.param.b64 	[param3], %rd36;
	.param .b64 param4;
	st.param.b64 	[param4], %rd37;
	.param .b64 param5;
	st.param.b64 	[param5], %rd38;
	.param .b64 param6;
	st.param.b64 	[param6], %rd39;
	call.uni 
	_Z13buscar_caminoPciiPiS0_S0_S0_, 
	(
	param0, 
	param1, 
	param2, 
	param3, 
	param4, 
	param5, 
	param6
	);
	} // callseq 2
	ld.local.u32 	%r284, [%rd3];
$L__BB0_159:
	setp.lt.s32 	%p333, %r284, 1;
	@%p333 bra 	$L__BB0_210;
	and.b32  	%r50, %r284, 15;
	setp.lt.u32 	%p336, %r284, 16;
	mov.pred 	%p529, -1;
	mov.b32 	%r287, 0;
	@%p336 bra 	$L__BB0_180;
	and.b32  	%r287, %r284, 2147483632;
	neg.s32 	%r285, %r287;
	add.s64 	%rd87, %rd36, 32;
	mov.pred 	%p529, -1;
$L__BB0_162:
	.pragma "nounroll";
	mov.pred 	%p338, 0;
	not.pred 	%p339, %p529;
	mov.pred 	%p529, %p338;
	@%p339 bra 	$L__BB0_179;
	ld.u32 	%r198, [%rd87+-32];
	setp.eq.s32 	%p341, %r198, %r3;
	@%p341 bra 	$L__BB0_179;
	ld.u32 	%r199, [%rd87+-28];
	setp.eq.s32 	%p343, %r199, %r3;
	mov.pred 	%p529, %p338;
	@%p343 bra 	$L__BB0_179;
	ld.u32 	%r200, [%rd87+-24];
	setp.eq.s32 	%p345, %r200, %r3;
	mov.pred 	%p529, %p338;
	@%p345 bra 	$L__BB0_179;
	ld.u32 	%r201, [%rd87+-20];
	setp.eq.s32 	%p347, %r201, %r3;
	mov.pred 	%p529, %p338;
	@%p347 bra 	$L__BB0_179;
	ld.u32 	%r202, [%rd87+-16];
	setp.eq.s32 	%p349, %r202, %r3;
	mov.pred 	%p529, %p338;
	@%p349 bra 	$L__BB0_179;
	ld.u32 	%r203, [%rd87+-12];
	setp.eq.s32 	%p351, %r203, %r3;
	mov.pred 	%p529, %p338;
	@%p351 bra 	$L__BB0_179;
	ld.u32 	%r204, [%rd87+-8];
	setp.eq.s32 	%p353, %r204, %r3;
	mov.pred 	%p529, %p338;
	@%p353 bra 	$L__BB0_179;
	ld.u32 	%r205, [%rd87+-4];
	setp.eq.s32 	%p355, %r205, %r3;
	mov.pred 	%p529, %p338;
	@%p355 bra 	$L__BB0_179;
	ld.u32 	%r206, [%rd87];
	setp.eq.s32 	%p357, %r206, %r3;
	mov.pred 	%p529, %p338;
	@%p357 bra 	$L__BB0_179;
	ld.u32 	%r207, [%rd87+4];
	setp.eq.s32 	%p359, %r207, %r3;
	mov.pred 	%p529, %p338;
	@%p359 bra 	$L__BB0_179;
	ld.u32 	%r208, [%rd87+8];
	setp.eq.s32 	%p361, %r208, %r3;
	mov.pred 	%p529, %p338;
	@%p361 bra 	$L__BB0_179;
	ld.u32 	%r209, [%rd87+12];
	setp.eq.s32 	%p363, %r209, %r3;
	mov.pred 	%p529, %p338;
	@%p363 bra 	$L__BB0_179;
	ld.u32 	%r210, [%rd87+16];
	setp.eq.s32 	%p365, %r210, %r3;
	mov.pred 	%p529, %p338;
	@%p365 bra 	$L__BB0_179;
	ld.u32 	%r211, [%rd87+20];
	setp.eq.s32 	%p367, %r211, %r3;
	mov.pred 	%p529, %p338;
	@%p367 bra 	$L__BB0_179;
	ld.u32 	%r212, [%rd87+24];
	setp.eq.s32 	%p369, %r212, %r3;
	mov.pred 	%p529, %p338;
	@%p369 bra 	$L__BB0_179;
	ld.u32 	%r213, [%rd87+28];
	setp.ne.s32 	%p529, %r213, %r3;
$L__BB0_179:
	add.s32 	%r285, %r285, 16;
	add.s64 	%rd87, %rd87, 64;
	setp.ne.s32 	%p370, %r285, 0;
	@%p370 bra 	$L__BB0_162;
$L__BB0_180:
	setp.eq.s32 	%p371, %r50, 0;
	@%p371 bra 	$L__BB0_209;
	and.b32  	%r56, %r284, 7;
	setp.lt.u32 	%p373, %r50, 8;
	@%p373 bra 	$L__BB0_192;
	mov.pred 	%p374, 0;
	not.pred 	%p375, %p529;
	mov.pred 	%p529, %p374;
	@%p375 bra 	$L__BB0_191;
	mul.wide.u32 	%rd66, %r287, 4;
	add.s64 	%rd26, %rd36, %rd66;
	ld.u32 	%r214, [%rd26];
	setp.eq.s32 	%p377, %r214, %r3;
	@%p377 bra 	$L__BB0_191;
	ld.u32 	%r215, [%rd26+4];
	setp.eq.s32 	%p379, %r215, %r3;
	mov.pred 	%p529, %p374;
	@%p379 bra 	$L__BB0_191;
	ld.u32 	%r216, [%rd26+8];
	setp.eq.s32 	%p381, %r216, %r3;
	mov.pred 	%p529, %p374;
	@%p381 bra 	$L__BB0_191;
	ld.u32 	%r217, [%rd26+12];
	setp.eq.s32 	%p383, %r217, %r3;
	mov.pred 	%p529, %p374;
	@%p383 bra 	$L__BB0_191;
	ld.u32 	%r218, [%rd26+16];
	setp.eq.s32 	%p385, %r218, %r3;
	mov.pred 	%p529, %p374;
	@%p385 bra 	$L__BB0_191;
	ld.u32 	%r219, [%rd26+20];
	setp.eq.s32 	%p387, %r219, %r3;
	mov.pred 	%p529, %p374;
	@%p387 bra 	$L__BB0_191;
	ld.u32 	%r220, [%rd26+24];
	setp.eq.s32 	%p389, %r220, %r3;
	mov.pred 	%p529, %p374;
	@%p389 bra 	$L__BB0_191;
	ld.u32 	%r221, [%rd26+28];
	setp.ne.s32 	%p529, %r221, %r3;
$L__BB0_191:
	add.s32 	%r287, %r287, 8;
$L__BB0_192:
	setp.eq.s32 	%p390, %r56, 0;
	@%p390 bra 	$L__BB0_209;
	and.b32  	%r59, %r284, 3;
	setp.lt.u32 	%p392, %r56, 4;
	@%p392 bra 	$L__BB0_200;
	mov.pred 	%p393, 0;
	not.pred 	%p394, %p529;
	mov.pred 	%p529, %p393;
	@%p394 bra 	$L__BB0_199;
	mul.wide.u32 	%rd67, %r287, 4;
	add.s64 	%rd27, %rd36, %rd67;
	ld.u32 	%r222, [%rd27];
	setp.eq.s32 	%p396, %r222, %r3;
	@%p396 bra 	$L__BB0_199;
	ld.u32 	%r223, [%rd27+4];
	setp.eq.s32 	%p398, %r223, %r3;
	mov.pred 	%p529, %p393;
	@%p398 bra 	$L__BB0_199;
	ld.u32 	%r224, [%rd27+8];
	setp.eq.s32 	%p400, %r224, %r3;
	mov.pred 	%p529, %p393;
	@%p400 bra 	$L__BB0_199;
	ld.u32 	%r225, [%rd27+12];
	setp.ne.s32 	%p529, %r225, %r3;
$L__BB0_199:
	add.s32 	%r287, %r287, 4;
$L__BB0_200:
	setp.eq.s32 	%p401, %r59, 0;
	@%p401 bra 	$L__BB0_209;
	mul.wide.u32 	%rd68, %r287, 4;
	add.s64 	%rd28, %rd36, %rd68;
	mov.pred 	%p402, 0;
	not.pred 	%p403, %p529;
	mov.pred 	%p529, %p402;
	@%p403 bra 	$L__BB0_203;
	ld.u32 	%r226, [%rd28];
	setp.ne.s32 	%p529, %r226, %r3;
$L__BB0_203:
	setp.eq.s32 	%p404, %r59, 1;
	@%p404 bra 	$L__BB0_209;
	mov.pred 	%p405, 0;
	not.pred 	%p406, %p529;
	mov.pred 	%p529, %p405;
	@%p406 bra 	$L__BB0_206;
	ld.u32 	%r227, [%rd28+4];
	setp.ne.s32 	%p529, %r227, %r3;
$L__BB0_206:
	setp.eq.s32 	%p407, %r59, 2;
	@%p407 bra 	$L__BB0_209;
	not.pred 	%p408, %p529;
	@%p408 bra 	$L__BB0_212;
	ld.u32 	%r228, [%rd28+8];
	setp.ne.s32 	%p529, %r228, %r3;
$L__BB0_209:
	not.pred 	%p409, %p529;
	@%p409 bra 	$L__BB0_212;
$L__BB0_210:
	mul.wide.s32 	%rd69, %r284, 4;
	add.s64 	%rd70, %rd36, %rd69;
	st.u32 	[%rd70], %r3;
	ld.local.u32 	%r229, [%rd3];
	add.s32 	%r284, %r229, 1;
	st.local.u32 	[%rd3], %r284;
	ld.global.u8 	%rs5, [%rd10];
	cvt.s64.s32 	%rd71, %r3;
	add.s64 	%rd72, %rd1, %rd71;
	ld.global.u8 	%rs6, [%rd72];
	setp.ne.s16 	%p410, %rs5, %rs6;
	@%p410 bra 	$L__BB0_212;
	ld.local.u32 	%r230, [%rd2];
	mul.wide.s32 	%rd73, %r230, 4;
	add.s64 	%rd74, %rd38, %rd73;
	st.u32 	[%rd74], %r3;
	ld.local.u32 	%r231, [%rd2];
	add.s32 	%r232, %r231, 1;
	st.local.u32 	[%rd2], %r232;
	{ // callseq 3, 0
	.param .b64 param0;
	st.param.b64 	[param0], %rd35;
	.param .b32 param1;
	st.param.b32 	[param1], %r3;
	.param .b32 param2;
	st.param.b32 	[param2], %r78;
	.param .b64 param3;
	st.param.b64 	[param3], %rd36;
	.param .b64 param4;
	st.param.b64 	[param4], %rd37;
	.param .b64 param5;
	st.param.b64 	[param5], %rd38;
	.param .b64 param6;
	st.param.b64 	[param6], %rd39;
	call.uni 
	_Z13buscar_caminoPciiPiS0_S0_S0_, 
	(
	param0, 
	param1, 
	param2, 
	param3, 
	param4, 
	param5, 
	param6
	);
	} // callseq 3
	ld.local.u32 	%r284, [%rd3];
$L__BB0_212:
	setp.lt.s32 	%p411, %r284, 1;
	@%p411 bra 	$L__BB0_263;
	and.b32  	%r65, %r284, 15;
	setp.lt.u32 	%p414, %r284, 16;
	mov.pred 	%p542, -1;
	mov.b32 	%r292, 0;
	@%p414 bra 	$L__BB0_233;
	and.b32  	%r292, %r284, 2147483632;
	neg.s32 	%r290, %r292;
	add.s64 	%rd88, %rd36, 32;
	mov.pred 	%p542, -1;
$L__BB0_215:
	.pragma "nounroll";
	mov.pred 	%p416, 0;
	not.pred 	%p417, %p542;
	mov.pred 	%p542, %p416;
	@%p417 bra 	$L__BB0_232;
	ld.u32 	%r234, [%rd88+-32];
	setp.eq.s32 	%p419, %r234, %r4;
	@%p419 bra 	$L__BB0_232;
	ld.u32 	%r235, [%rd88+-28];
	setp.eq.s32 	%p421, %r235, %r4;
	mov.pred 	%p542, %p416;
	@%p421 bra 	$L__BB0_232;
	ld.u32 	%r236, [%rd88+-24];
	setp.eq.s32 	%p423, %r236, %r4;
	mov.pred 	%p542, %p416;
	@%p423 bra 	$L__BB0_232;
	ld.u32 	%r237, [%rd88+-20];
	setp.eq.s32 	%p425, %r237, %r4;
	mov.pred 	%p542, %p416;
	@%p425 bra 	$L__BB0_232;
	ld.u32 	%r238, [%rd88+-16];
	setp.eq.s32 	%p427, %r238, %r4;
	mov.pred 	%p542, %p416;
	@%p427 bra 	$L__BB0_232;
	ld.u32 	%r239, [%rd88+-12];
	setp.eq.s32 	%p429, %r239, %r4;
	mov.pred 	%p542, %p416;
	@%p429 bra 	$L__BB0_232;
	ld.u32 	%r240, [%rd88+-8];
	setp.eq.s32 	%p431, %r240, %r4;
	mov.pred 	%p542, %p416;
	@%p431 bra 	$L__BB0_232;
	ld.u32 	%r241, [%rd88+-4];
	setp.eq.s32 	%p433, %r241, %r4;
	mov.pred 	%p542, %p416;
	@%p433 bra 	$L__BB0_232;
	ld.u32 	%r242, [%rd88];
	setp.eq.s32 	%p435, %r242, %r4;
	mov.pred 	%p542, %p416;
	@%p435 bra 	$L__BB0_232;
	ld.u32 	%r243, [%rd88+4];
	setp.eq.s32 	%p437, %r243, %r4;
	mov.pred 	%p542, %p416;
	@%p437 bra 	$L__BB0_232;
	ld.u32 	%r244, [%rd88+8];
	setp.eq.s32 	%p439, %r244, %r4;
	mov.pred 	%p542, %p416;
	@%p439 bra 	$L__BB0_232;
	ld.u32 	%r245, [%rd88+12];
	setp.eq.s32 	%p441, %r245, %r4;
	mov.pred 	%p542, %p416;
	@%p441 bra 	$L__BB0_232;
	ld.u32 	%r246, [%rd88+16];
	setp.eq.s32 	%p443, %r246, %r4;
	mov.pred 	%p542, %p416;
	@%p443 bra 	$L__BB0_232;
	ld.u32 	%r247, [%rd88+20];
	setp.eq.s32 	%p445, %r247, %r4;
	mov.pred 	%p542, %p416;
	@%p445 bra 	$L__BB0_232;
	ld.u32 	%r248, [%rd88+24];
	setp.eq.s32 	%p447, %r248, %r4;
	mov.pred 	%p542, %p416;
	@%p447 bra 	$L__BB0_232;
	ld.u32 	%r249, [%rd88+28];
	setp.ne.s32 	%p542, %r249, %r4;
$L__BB0_232:
	add.s32 	%r290, %r290, 16;
	add.s64 	%rd88, %rd88, 64;
	setp.ne.s32 	%p448, %r290, 0;
	@%p448 bra 	$L__BB0_215;
$L__BB0_233:
	setp.eq.s32 	%p449, %r65, 0;
	@%p449 bra 	$L__BB0_262;
	and.b32  	%r71, %r284, 7;
	setp.lt.u32 	%p451, %r65, 8;
	@%p451 bra 	$L__BB0_245;
	mov.pred 	%p452, 0;
	not.pred 	%p453, %p542;
	mov.pred 	%p542, %p452;
	@%p453 bra 	$L__BB0_244;
	mul.wide.u32 	%rd75, %r292, 4;
	add.s64 	%rd32, %rd36, %rd75;
	ld.u32 	%r250, [%rd32];
	setp.eq.s32 	%p455, %r250, %r4;
	@%p455 bra 	$L__BB0_244;
	ld.u32 	%r251, [%rd32+4];
	setp.eq.s32 	%p457, %r251, %r4;
	mov.pred 	%p542, %p452;
	@%p457 bra 	$L__BB0_244;
	ld.u32 	%r252, [%rd32+8];
	setp.eq.s32 	%p459, %r252, %r4;
	mov.pred 	%p542, %p452;
	@%p459 bra 	$L__BB0_244;
	ld.u32 	%r253, [%rd32+12];
	setp.eq.s32 	%p461, %r253, %r4;
	mov.pred 	%p542, %p452;
	@%p461 bra 	$L__BB0_244;
	ld.u32 	%r254, [%rd32+16];
	setp.eq.s32 	%p463, %r254, %r4;
	mov.pred 	%p542, %p452;
	@%p463 bra 	$L__BB0_244;
	ld.u32 	%r255, [%rd32+20];
	setp.eq.s32 	%p465, %r255, %r4;
	mov.pred 	%p542, %p452;
	@%p465 bra 	$L__BB0_244;
	ld.u32 	%r256, [%rd32+24];
	setp.eq.s32 	%p467, %r256, %r4;
	mov.pred 	%p542, %p452;
	@%p467 bra 	$L__BB0_244;
	ld.u32 	%r257, [%rd32+28];
	setp.ne.s32 	%p542, %r257, %r4;
$L__BB0_244:
	add.s32 	%r292, %r292, 8;
$L__BB0_245:
	setp.eq.s32 	%p468, %r71, 0;
	@%p468 bra 	$L__BB0_262;
	and.b32  	%r74, %r284, 3;
	setp.lt.u32 	%p470, %r71, 4;
	@%p470 bra 	$L__BB0_253;
	mov.pred 	%p471, 0;
	not.pred 	%p472, %p542;
	mov.pred 	%p542, %p471;
	@%p472 bra 	$L__BB0_252;
	mul.wide.u32 	%rd76, %r292, 4;
	add.s64 	%rd33, %rd36, %rd76;
	ld.u32 	%r258, [%rd33];
	setp.eq.s32 	%p474, %r258, %r4;
	@%p474 bra 	$L__BB0_252;
	ld.u32 	%r259, [%rd33+4];
	setp.eq.s32 	%p476, %r259, %r4;
	mov.pred 	%p542, %p471;
	@%p476 bra 	$L__BB0_252;
	ld.u32 	%r260, [%rd33+8];
	setp.eq.s32 	%p478, %r260, %r4;
	mov.pred 	%p542, %p471;
	@%p478 bra 	$L__BB0_252;
	ld.u32 	%r261, [%rd33+12];
	setp.ne.s32 	%p542, %r261, %r4;
$L__BB0_252:
	add.s32 	%r292, %r292, 4;
$L__BB0_253:
	setp.eq.s32 	%p479, %r74, 0;
	@%p479 bra 	$L__BB0_262;
	mul.wide.u32 	%rd77, %r292, 4;
	add.s64 	%rd34, %rd36, %rd77;
	mov.pred 	%p480, 0;
	not.pred 	%p481, %p542;
	mov.pred 	%p542, %p480;
	@%p481 bra 	$L__BB0_256;
	ld.u32 	%r262, [%rd34];
	setp.ne.s32 	%p542, %r262, %r4;
$L__BB0_256:
	setp.eq.s32 	%p482, %r74, 1;
	@%p482 bra 	$L__BB0_262;
	mov.pred 	%p483, 0;
	not.pred 	%p484, %p542;
	mov.pred 	%p542, %p483;
	@%p484 bra 	$L__BB0_259;
	ld.u32 	%r263, [%rd34+4];
	setp.ne.s32 	%p542, %r263, %r4;
$L__BB0_259:
	setp.eq.s32 	%p485, %r74, 2;
	@%p485 bra 	$L__BB0_262;
	not.pred 	%p486, %p542;
	@%p486 bra 	$L__BB0_265;
	ld.u32 	%r264, [%rd34+8];
	setp.ne.s32 	%p542, %r264, %r4;
$L__BB0_262:
	not.pred 	%p487, %p542;
	@%p487 bra 	$L__BB0_265;
$L__BB0_263:
	mul.wide.s32 	%rd78, %r284, 4;
	add.s64 	%rd79, %rd36, %rd78;
	st.u32 	[%rd79], %r4;
	ld.local.u32 	%r265, [%rd3];
	add.s32 	%r266, %r265, 1;
	st.local.u32 	[%rd3], %r266;
	ld.global.u8 	%rs7, [%rd10];
	cvt.s64.s32 	%rd80, %r4;
	add.s64 	%rd81, %rd1, %rd80;
	ld.global.u8 	%rs8, [%rd81];
	setp.ne.s16 	%p488, %rs7, %rs8;
	@%p488 bra 	$L__BB0_265;
	ld.local.u32 	%r267, [%rd2];
	mul.wide.s32 	%rd82, %r267, 4;
	add.s64 	%rd83, %rd38, %rd82;
	st.u32 	[%rd83], %r4;
	ld.local.u32 	%r268, [%rd2];
	add.s32 	%r269, %r268, 1;
	st.local.u32 	[%rd2], %r269;
	{ // callseq 4, 0
	.param .b64 param0;
	st.param.b64 	[param0], %rd35;
	.param .b32 param1;
	st.param.b32 	[param1], %r4;
	.param .b32 param2;
	st.param.b32 	[param2], %r78;
	.param .b64 param3;
	st.param.b64 	[param3], %rd36;
	.param .b64 param4;
	st.param.b64 	[param4], %rd37;
	.param .b64 param5;
	st.param.b64 	[param5], %rd38;
	.param .b64 param6;
	st.param.b64 	[param6], %rd39;
	call.uni 
	_Z13buscar_caminoPciiPiS0_S0_S0_, 
	(
	param0, 
	param1, 
	param2, 
	param3, 
	param4, 
	param5, 
	param6
	);
	} // callseq 4
$L__BB0_265:
	ret;

}
	// .globl	_Z17encontrar_caminosPciPi
.visible .entry _Z17encontrar_caminosPciPi(
	.param .u64 .ptr .align 1 _Z17encontrar_caminosPciPi_param_0,
	.param .u32 _Z17encontrar_caminosPciPi_param_1,
	.param .u64 .ptr .align 1 _Z17encontrar_caminosPciPi_param_2
)
{
	.local .align 4 .b8 	__local_depot1[8];
	.reg .b64 	%SP;
	.reg .b64 	%SPL;
	.reg .pred 	%p<129>;
	.reg .b16 	%rs<9>;
	.reg .b32 	%r<111>;
	.reg .b64 	%rd<69>;

	mov.u64 	%SPL, __local_depot1;
	cvta.local.u64 	%SP, %SPL;
	ld.param.u64 	%rd26, [_Z17encontrar_caminosPciPi_param_0];
	ld.param.u32 	%r46, [_Z17encontrar_caminosPciPi_param_1];
	ld.param.u64 	%rd27, [_Z17encontrar_caminosPciPi_param_2];
	cvta.to.global.u64 	%rd1, %rd26;
	add.u64 	%rd28, %SP, 0;
	add.u64 	%rd2, %SPL, 0;
	add.u64 	%rd29, %SP, 4;
	add.u64 	%rd30, %SPL, 4;
	mov.u32 	%r47, %tid.y;
	mov.u32 	%r48, %ntid.x;
	mov.u32 	%r49, %tid.x;
	mad.lo.s32 	%r1, %r47, %r48, %r49;
	mov.u32 	%r50, %ntid.y;
	mul.lo.s32 	%r2, %r50, %r48;
	shl.b32 	%r51, %r2, 2;
	cvt.u64.u32 	%rd31, %r51;
	{ // callseq 5, 0
	.param .b64 param0;
	st.param.b64 	[param0], %rd31;
	.param .b64 retval0;
	call.uni (retval0), 
	malloc, 
	(
	param0
	);
	ld.param.b64 	%rd32, [retval0];
	} // callseq 5
	{ // callseq 6, 0
	.param .b64 param0;
	st.param.b64 	[param0], %rd31;
	.param .b64 retval0;
	call.uni (retval0), 
	malloc, 
	(
	param0
	);
	ld.param.b64 	%rd33, [retval0];
	} // callseq 6
	mov.b32 	%r52, 1;
	st.local.u32 	[%rd2], %r52;
	st.local.u32 	[%rd30], %r52;
	setp.lt.u32 	%p22, %r2, 2;
	@%p22 bra 	$L__BB1_13;
	add.s32 	%r3, %r2, -1;
	add.s32 	%r54, %r2, -2;
	and.b32  	%r4, %r3, 7;
	setp.lt.u32 	%p23, %r54, 7;
	mov.b32 	%r101, 1;
	@%p23 bra 	$L__BB1_5;
	and.b32  	%r56, %r3, -8;
	neg.s32 	%r99, %r56;
	add.s64 	%rd64, %rd32, 16;
	add.s64 	%rd63, %rd33, 16;
	mov.b32 	%r98, 0;
$L__BB1_3:
	.pragma "nounroll";
	mov.b32 	%r57, -1;
	st.u32 	[%rd64+-12], %r57;
	st.u32 	[%rd63+-12], %r57;
	st.u32 	[%rd64+-8], %r57;
	st.u32 	[%rd63+-8], %r57;
	st.u32 	[%rd64+-4], %r57;
	st.u32 	[%rd63+-4], %r57;
	st.u32 	[%rd64], %r57;
	st.u32 	[%rd63], %r57;
	st.u32 	[%rd64+4], %r57;
	st.u32 	[%rd63+4], %r57;
	st.u32 	[%rd64+8], %r57;
	st.u32 	[%rd63+8], %r57;
	st.u32 	[%rd64+12], %r57;
	st.u32 	[%rd63+12], %r57;
	st.u32 	[%rd64+16], %r57;
	st.u32 	[%rd63+16], %r57;
	add.s32 	%r99, %r99, 8;
	add.s32 	%r98, %r98, 8;
	add.s64 	%rd64, %rd64, 32;
	add.s64 	%rd63, %rd63, 32;
	setp.ne.s32 	%p24, %r99, 0;
	@%p24 bra 	$L__BB1_3;
	add.s32 	%r101, %r98, 1;
$L__BB1_5:
	setp.eq.s32 	%p25, %r4, 0;
	@%p25 bra 	$L__BB1_13;
	and.b32  	%r12, %r3, 3;
	setp.lt.u32 	%p26, %r4, 4;
	@%p26 bra 	$L__BB1_8;
	mul.wide.u32 	%rd34, %r101, 4;
	add.s64 	%rd35, %rd32, %rd34;
	mov.b32 	%r58, -1;
	st.u32 	[%rd35], %r58;
	add.s64 	%rd36, %rd33, %rd34;
	st.u32 	[%rd36], %r58;
	st.u32 	[%rd35+4], %r58;
	st.u32 	[%rd36+4], %r58;
	st.u32 	[%rd35+8], %r58;
	st.u32 	[%rd36+8], %r58;
	st.u32 	[%rd35+12], %r58;
	st.u32 	[%rd36+12], %r58;
	add.s32 	%r101, %r101, 4;
$L__BB1_8:
	setp.eq.s32 	%p27, %r12, 0;
	@%p27 bra 	$L__BB1_13;
	setp.eq.s32 	%p28, %r12, 1;
	@%p28 bra 	$L__BB1_11;
	mul.wide.u32 	%rd37, %r101, 4;
	add.s64 	%rd38, %rd32, %rd37;
	mov.b32 	%r59, -1;
	st.u32 	[%rd38], %r59;
	add.s64 	%rd39, %rd33, %rd37;
	st.u32 	[%rd39], %r59;
	st.u32 	[%rd38+4], %r59;
	st.u32 	[%rd39+4], %r59;
	add.s32 	%r101, %r101, 2;
$L__BB1_11:
	and.b32  	%r60, %r3, 1;
	setp.eq.b32 	%p29, %r60, 1;
	not.pred 	%p30, %p29;
	@%p30 bra 	$L__BB1_13;
	mul.wide.u32 	%rd40, %r101, 4;
	add.s64 	%rd41, %rd32, %rd40;
	mov.b32 	%r61, -1;
	st.u32 	[%rd41], %r61;
	add.s64 	%rd42, %rd33, %rd40;
	st.u32 	[%rd42], %r61;
$L__BB1_13:
	st.u32 	[%rd32], %r1;
	st.u32 	[%rd33], %r1;
	cvt.s64.s32 	%rd43, %r46;
	add.s64 	%rd44, %rd1, %rd43;
	ld.global.u8 	%rs1, [%rd44];
	cvt.u64.u32 	%rd45, %r1;
	add.s64 	%rd11, %rd1, %rd45;
	ld.global.u8 	%rs2, [%rd11];
	setp.ne.s16 	%p31, %rs1, %rs2;
	@%p31 bra 	$L__BB1_15;
	{ // callseq 7, 0
	.param .b64 param0;
	st.param.b64 	[param0], %rd26;
	.param .b32 param1;
	st.param.b32 	[param1], %r1;
	.param .b32 param2;
	st.param.b32 	[param2], %r46;
	.param .b64 param3;
	st.param.b64 	[param3], %rd33;
	.param .b64 param4;
	st.param.b64 	[param4], %rd28;
	.param .b64 param5;
	st.param.b64 	[param5], %rd32;
	.param .b64 param6;
	st.param.b64 	[param6], %rd29;
	call.uni 
	_Z13buscar_caminoPciiPiS0_S0_S0_, 
	(
	param0, 
	param1, 
	param2, 
	param3, 
	param4, 
	param5, 
	param6
	);
	} // callseq 7
$L__BB1_15:
	and.b32  	%r17, %r2, 15;
	setp.lt.u32 	%p34, %r2, 16;
	mov.pred 	%p119, -1;
	mov.b32 	%r105, 0;
	@%p34 bra 	$L__BB1_35;
	and.b32  	%r105, %r2, 4194288;
	and.b32  	%r63, %r2, -16;
	neg.s32 	%r103, %r63;
	add.s64 	%rd65, %rd32, 32;
	mov.pred 	%p119, -1;
$L__BB1_17:
	.pragma "nounroll";
	mov.pred 	%p120, -1;
	not.pred 	%p37, %p119;
	@%p37 bra 	$L__BB1_34;
	ld.u32 	%r64, [%rd65+-32];
	setp.eq.s32 	%p39, %r64, %r46;
	@%p39 bra 	$L__BB1_34;
	ld.u32 	%r65, [%rd65+-28];
	setp.eq.s32 	%p41, %r65, %r46;
	@%p41 bra 	$L__BB1_34;
	ld.u32 	%r66, [%rd65+-24];
	setp.eq.s32 	%p43, %r66, %r46;
	@%p43 bra 	$L__BB1_34;
	ld.u32 	%r67, [%rd65+-20];
	setp.eq.s32 	%p45, %r67, %r46;
	@%p45 bra 	$L__BB1_34;
	ld.u32 	%r68, [%rd65+-16];
	setp.eq.s32 	%p47, %r68, %r46;
	@%p47 bra 	$L__BB1_34;
	ld.u32 	%r69, [%rd65+-12];
	setp.eq.s32 	%p49, %r69, %r46;
	@%p49 bra 	$L__BB1_34;
	ld.u32 	%r70, [%rd65+-8];
	setp.eq.s32 	%p51, %r70, %r46;
	@%p51 bra 	$L__BB1_34;
	ld.u32 	%r71, [%rd65+-4];
	setp.eq.s32 	%p53, %r71, %r46;
	@%p53 bra 	$L__BB1_34;
	ld.u32 	%r72, [%rd65];
	setp.eq.s32 	%p55, %r72, %r46;
	@%p55 bra 	$L__BB1_34;
	ld.u32 	%r73, [%rd65+4];
	setp.eq.s32 	%p57, %r73, %r46;
	@%p57 bra 	$L__BB1_34;
	ld.u32 	%r74, [%rd65+8];
	setp.eq.s32 	%p59, %r74, %r46;
	@%p59 bra 	$L__BB1_34;
	ld.u32 	%r75, [%rd65+12];
	setp.eq.s32 	%p61, %r75, %r46;
	@%p61 bra 	$L__BB1_34;
	ld.u32 	%r76, [%rd65+16];
	setp.eq.s32 	%p63, %r76, %r46;
	@%p63 bra 	$L__BB1_34;
	ld.u32 	%r77, [%rd65+20];
	setp.eq.s32 	%p65, %r77, %r46;
	@%p65 bra 	$L__BB1_34;
	ld.u32 	%r78, [%rd65+24];
	setp.eq.s32 	%p67, %r78, %r46;
	@%p67 bra 	$L__BB1_34;
	ld.u32 	%r79, [%rd65+28];
	setp.eq.s32 	%p120, %r79, %r46;
$L__BB1_34:
	not.pred 	%p119, %p120;
	add.s32 	%r103, %r103, 16;
	add.s64 	%rd65, %rd65, 64;
	setp.ne.s32 	%p68, %r103, 0;
	@%p68 bra 	$L__BB1_17;
$L__BB1_35:
	setp.eq.s32 	%p69, %r17, 0;
	@%p69 bra 	$L__BB1_60;
	and.b32  	%r23, %r2, 7;
	setp.lt.u32 	%p71, %r17, 8;
	@%p71 bra 	$L__BB1_47;
	mov.pred 	%p120, -1;
	not.pred 	%p73, %p119;
	@%p73 bra 	$L__BB1_46;
	mul.wide.u32 	%rd48, %r105, 4;
	add.s64 	%rd15, %rd32, %rd48;
	ld.u32 	%r80, [%rd15];
	setp.eq.s32 	%p75, %r80, %r46;
	@%p75 bra 	$L__BB1_46;
	ld.u32 	%r81, [%rd15+4];
	setp.eq.s32 	%p77, %r81, %r46;
	@%p77 bra 	$L__BB1_46;
	ld.u32 	%r82, [%rd15+8];
	setp.eq.s32 	%p79, %r82, %r46;
	@%p79 bra 	$L__BB1_46;
	ld.u32 	%r83, [%rd15+12];
	setp.eq.s32 	%p81, %r83, %r46;
	@%p81 bra 	$L__BB1_46;
	ld.u32 	%r84, [%rd15+16];
	setp.eq.s32 	%p83, %r84, %r46;
	@%p83 bra 	$L__BB1_46;
	ld.u32 	%r85, [%rd15+20];
	setp.eq.s32 	%p85, %r85, %r46;
	@%p85 bra 	$L__BB1_46;
	ld.u32 	%r86, [%rd15+24];
	setp.eq.s32 	%p87, %r86, %r46;
	@%p87 bra 	$L__BB1_46;
	ld.u32 	%r87, [%rd15+28];
	setp.eq.s32 	%p120, %r87, %r46;
$L__BB1_46:
	not.pred 	%p119, %p120;
	add.s32 	%r105, %r105, 8;
$L__BB1_47:
	setp.eq.s32 	%p88, %r23, 0;
	@%p88 bra 	$L__BB1_60;
	and.b32  	%r26, %r2, 3;
	setp.lt.u32 	%p90, %r23, 4;
	@%p90 bra 	$L__BB1_55;
	mov.pred 	%p120, -1;
	not.pred 	%p92, %p119;
	@%p92 bra 	$L__BB1_54;
	mul.wide.u32 	%rd49, %r105, 4;
	add.s64 	%rd16, %rd32, %rd49;
	ld.u32 	%r88, [%rd16];
	setp.eq.s32 	%p94, %r88, %r46;
	@%p94 bra 	$L__BB1_54;
	ld.u32 	%r89, [%rd16+4];
	setp.eq.s32 	%p96, %r89, %r46;
	@%p96 bra 	$L__BB1_54;
	ld.u32 	%r90, [%rd16+8];
	setp.eq.s32 	%p98, %r90, %r46;
	@%p98 bra 	$L__BB1_54;
	ld.u32 	%r91, [%rd16+12];
	setp.eq.s32 	%p120, %r91, %r46;
$L__BB1_54:
	not.pred 	%p119, %p120;
	add.s32 	%r105, %r105, 4;
$L__BB1_55:
	setp.eq.s32 	%p99, %r26, 0;
	@%p99 bra 	$L__BB1_60;
	mul.wide.u32 	%rd50, %r105, 4;
	add.s64 	%rd66, %rd32, %rd50;
	neg.s32 	%r107, %r26;
$L__BB1_57:
	.pragma "nounroll";
	mov.pred 	%p120, -1;
	not.pred 	%p101, %p119;
	@%p101 bra 	$L__BB1_59;
	ld.u32 	%r92, [%rd66];
	setp.eq.s32 	%p120, %r92, %r46;
$L__BB1_59:
	not.pred 	%p119, %p120;
	add.s64 	%rd66, %rd66, 4;
	add.s32 	%r107, %r107, 1;
	setp.ne.s32 	%p102, %r107, 0;
	@%p102 bra 	$L__BB1_57;
$L__BB1_60:
	ld.local.u32 	%r93, [%rd2];
	setp.lt.s32 	%p103, %r93, 2;
	not.pred 	%p104, %p120;
	or.pred  	%p105, %p104, %p103;
	@%p105 bra 	$L__BB1_77;
	and.b32  	%r32, %r2, 3;
	setp.lt.u32 	%p106, %r2, 4;
	mov.b32 	%r109, 0;
	@%p106 bra 	$L__BB1_72;
	and.b32  	%r109, %r2, 4194300;
	and.b32  	%r96, %r2, -4;
	neg.s32 	%r108, %r96;
	add.s64 	%rd67, %rd32, 8;
$L__BB1_63:
	ld.u32 	%r36, [%rd67+-8];
	setp.eq.s32 	%p107, %r36, -1;
	@%p107 bra 	$L__BB1_65;
	cvt.s64.s32 	%rd51, %r36;
	add.s64 	%rd52, %rd1, %rd51;
	mov.b16 	%rs3, 88;
	st.global.u8 	[%rd52], %rs3;
$L__BB1_65:
	ld.u32 	%r37, [%rd67+-4];
	setp.eq.s32 	%p108, %r37, -1;
	@%p108 bra 	$L__BB1_67;
	cvt.s64.s32 	%rd53, %r37;
	add.s64 	%rd54, %rd1, %rd53;
	mov.b16 	%rs4, 88;
	st.global.u8 	[%rd54], %rs4;
$L__BB1_67:
	ld.u32 	%r38, [%rd67];
	setp.eq.s32 	%p109, %r38, -1;
	@%p109 bra 	$L__BB1_69;
	cvt.s64.s32 	%rd55, %r38;
	add.s64 	%rd56, %rd1, %rd55;
	mov.b16 	%rs5, 88;
	st.global.u8 	[%rd56], %rs5;
$L__BB1_69:
	ld.u32 	%r39, [%rd67+4];
	setp.eq.s32 	%p110, %r39, -1;
	@%p110 bra 	$L__BB1_71;
	cvt.s64.s32 	%rd57, %r39;
	add.s64 	%rd58, %rd1, %rd57;
	mov.b16 	%rs6, 88;
	st.global.u8 	[%rd58], %rs6;
$L__BB1_71:
	add.s32 	%r108, %r108, 4;
	add.s64 	%rd67, %rd67, 16;
	setp.ne.s32 	%p111, %r108, 0;
	@%p111 bra 	$L__BB1_63;
$L__BB1_72:
	setp.eq.s32 	%p112, %r32, 0;
	@%p112 bra 	$L__BB1_77;
	mul.wide.u32 	%rd59, %r109, 4;
	add.s64 	%rd68, %rd32, %rd59;
	neg.s32 	%r110, %r32;
$L__BB1_74:
	.pragma "nounroll";
	ld.u32 	%r44, [%rd68];
	setp.eq.s32 	%p113, %r44, -1;
	@%p113 bra 	$L__BB1_76;
	cvt.s64.s32 	%rd60, %r44;
	add.s64 	%rd61, %rd1, %rd60;
	mov.b16 	%rs7, 88;
	st.global.u8 	[%rd61], %rs7;
$L__BB1_76:
	add.s64 	%rd68, %rd68, 4;
	add.s32 	%r110, %r110, 1;
	setp.ne.s32 	%p114, %r110, 0;
	@%p114 bra 	$L__BB1_74;
$L__BB1_77:
	bar.sync 	0;
	ld.global.u8 	%rs8, [%rd11];
	setp.ne.s16 	%p115, %rs8, 88;
	@%p115 bra 	$L__BB1_79;
	cvta.to.global.u64 	%rd62, %rd27;
	atom.global.add.u32 	%r97, [%rd62], 1;
$L__BB1_79:
	{ // callseq 8, 0
	.param .b64 param0;
	st.param.b64 	[param0], %rd33;
	call.uni 
	free, 
	(
	param0
	);
	} // callseq 8
	ret;

}
	// .globl	_Z17recolocar_tableroPcPi
.visible .entry _Z17recolocar_tableroPcPi(
	.param .u64 .ptr .align 1 _Z17recolocar_tableroPcPi_param_0,
	.param .u64 .ptr .align 1 _Z17recolocar_tableroPcPi_param_1
)
{
	.local .align 8 .b8 	__local_depot2[96];
	.reg .b64 	%SP;
	.reg .b64 	%SPL;
	.reg .pred 	%p<159>;
	.reg .b16 	%rs<20>;
	.reg .b32 	%r<2515>;
	.reg .b64 	%rd<63>;

	mov.u64 	%SPL, __local_depot2;
	ld.param.u64 	%rd26, [_Z17recolocar_tableroPcPi_param_0];
	ld.param.u64 	%rd25, [_Z17recolocar_tableroPcPi_param_1];
	cvta.to.global.u64 	%rd1, %rd26;
	add.u64 	%rd2, %SPL, 0;
	add.u64 	%rd3, %SPL, 48;
	mov.u32 	%r1139, %tid.y;
	mov.u32 	%r1, %ntid.x;
	mov.u32 	%r1938, %tid.x;
	mad.lo.s32 	%r1140, %r1139, %r1, %r1938;
	mov.u32 	%r1141, %ntid.y;
	cvt.u64.u32 	%rd61, %r1140;
	add.s64 	%rd5, %rd1, %rd61;
	ld.global.u8 	%rs1, [%rd5];
	mul.lo.s32 	%r3, %r1141, %r1;
	setp.ge.u32 	%p1, %r1938, %r3;
	mov.b32 	%r1947, 0;
	mov.u32 	%r1948, %r1947;
	@%p1 bra 	$L__BB2_27;
	add.s32 	%r1144, %r1938, %r1;
	max.u32 	%r1145, %r3, %r1144;
	setp.lt.u32 	%p2, %r1144, %r3;
	selp.u32 	%r1146, 1, 0, %p2;
	add.s32 	%r1147, %r1144, %r1146;
	sub.s32 	%r1148, %r1145, %r1147;
	div.u32 	%r1149, %r1148, %r1;
	add.s32 	%r1150, %r1149, %r1146;
	add.s32 	%r4, %r1150, 1;
	and.b32  	%r5, %r4, 3;
	setp.lt.u32 	%p3, %r1150, 3;
	mov.b32 	%r1948, 0;
	mov.u32 	%r1947, %r1948;
	@%p3 bra 	$L__BB2_20;
	and.b32  	%r6, %r4, -4;
	mov.b32 	%r1948, 0;
	mov.u32 	%r1927, %r1948;
$L__BB2_3:
	cvt.u32.u64 	%r1153, %rd61;
	setp.ge.u32 	%p4, %r1938, %r1153;
	cvt.u64.u32 	%rd29, %r1938;
	add.s64 	%rd6, %rd1, %rd29;
	mov.b32 	%r1928, 0;
	@%p4 bra 	$L__BB2_5;
	ld.global.u8 	%rs2, [%rd6];
	setp.ne.s16 	%p5, %rs2, 88;
	selp.u32 	%r1928, 1, 0, %p5;
$L__BB2_5:
	add.s32 	%r13, %r1928, %r1948;
	setp.le.u32 	%p6, %r1938, %r1153;
	mov.b32 	%r1929, 0;
	@%p6 bra 	$L__BB2_7;
	ld.global.u8 	%rs3, [%rd6];
	setp.eq.s16 	%p7, %rs3, 88;
	selp.u32 	%r1929, 1, 0, %p7;
$L__BB2_7:
	add.s32 	%r16, %r1929, %r1947;
	add.s32 	%r17, %r1938, %r1;
	setp.ge.u32 	%p8, %r17, %r1153;
	cvt.u64.u32 	%rd30, %r17;
	add.s64 	%rd7, %rd1, %rd30;
	mov.b32 	%r1930, 0;
	@%p8 bra 	$L__BB2_9;
	ld.global.u8 	%rs4, [%rd7];
	setp.ne.s16 	%p9, %rs4, 88;
	selp.u32 	%r1930, 1, 0, %p9;
$L__BB2_9:
	add.s32 	%r20, %r1930, %r13;
	setp.le.u32 	%p10, %r17, %r1153;
	mov.b32 	%r1931, 0;
	@%p10 bra 	$L__BB2_11;
	ld.global.u8 	%rs5, [%rd7];
	setp.eq.s16 	%p11, %rs5, 88;
	selp.u32 	%r1931, 1, 0, %p11;
$L__BB2_11:
	add.s32 	%r23, %r1931, %r16;
	add.s32 	%r24, %r17, %r1;
	setp.ge.u32 	%p12, %r24, %r1153;
	cvt.u64.u32 	%rd31, %r24;
	add.s64 	%rd8, %rd1, %rd31;
	mov.b32 	%r1932, 0;
	@%p12 bra 	$L__BB2_13;
	ld.global.u8 	%rs6, [%rd8];
	setp.ne.s16 	%p13, %rs6, 88;
	selp.u32 	%r1932, 1, 0, %p13;
$L__BB2_13:
	add.s32 	%r27, %r1932, %r20;
	setp.le.u32 	%p14, %r24, %r1153;
	mov.b32 	%r1933, 0;
	@%p14 bra 	$L__BB2_15;
	ld.global.u8 	%rs7, [%rd8];
	setp.eq.s16 	%p15, %rs7, 88;
	selp.u32 	%r1933, 1, 0, %p15;
$L__BB2_15:
	add.s32 	%r30, %r1933, %r23;
	add.s32 	%r31, %r24, %r1;
	setp.ge.u32 	%p16, %r31, %r1153;
	cvt.u64.u32 	%rd32, %r31;
	add.s64 	%rd9, %rd1, %rd32;
	mov.b32 	%r1934, 0;
	@%p16 bra 	$L__BB2_17;
	ld.global.u8 	%rs8, [%rd9];
	setp.ne.s16 	%p17, %rs8, 88;
	selp.u32 	%r1934, 1, 0, %p17;
$L__BB2_17:
	add.s32 	%r1948, %r1934, %r27;
	setp.le.u32 	%p18, %r31, %r1153;
	mov.b32 	%r1935, 0;
	@%p18 bra 	$L__BB2_19;
	ld.global.u8 	%rs9, [%rd9];
	setp.eq.s16 	%p19, %rs9, 88;
	selp.u32 	%r1935, 1, 0, %p19;
$L__BB2_19:
	add.s32 	%r1947, %r1935, %r30;
	add.s32 	%r1938, %r31, %r1;
	add.s32 	%r1927, %r1927, 4;
	setp.ne.s32 	%p20, %r1927, %r6;
	@%p20 bra 	$L__BB2_3;
$L__BB2_20:
	setp.eq.s32 	%p21, %r5, 0;
	@%p21 bra 	$L__BB2_27;
	mov.b32 	%r1944, 0;
$L__BB2_22:
	.pragma "nounroll";
	cvt.u32.u64 	%r1170, %rd61;
	setp.ge.u32 	%p22, %r1938, %r1170;
	cvt.u64.u32 	%rd33, %r1938;
	add.s64 	%rd10, %rd1, %rd33;
	mov.b32 	%r1945, 0;
	@%p22 bra 	$L__BB2_24;
	ld.global.u8 	%rs10, [%rd10];
	setp.ne.s16 	%p23, %rs10, 88;
	selp.u32 	%r1945, 1, 0, %p23;
$L__BB2_24:
	add.s32 	%r1948, %r1945, %r1948;
	setp.le.u32 	%p24, %r1938, %r1170;
	mov.b32 	%r1946, 0;
	@%p24 bra 	$L__BB2_26;
	ld.global.u8 	%rs11, [%rd10];
	setp.eq.s16 	%p25, %rs11, 88;
	selp.u32 	%r1946, 1, 0, %p25;
$L__BB2_26:
	add.s32 	%r1947, %r1946, %r1947;
	add.s32 	%r1938, %r1938, %r1;
	add.s32 	%r1944, %r1944, 1;
	setp.ne.s32 	%p26, %r1944, %r5;
	@%p26 bra 	$L__BB2_22;
$L__BB2_27:
	cvt.u32.u64 	%r1173, %rd61;
	bar.sync 	0;
	mad.lo.s32 	%r59, %r1947, %r1, %r1173;
	setp.ge.u32 	%p27, %r59, %r3;
	setp.eq.s32 	%p28, %r1947, 0;
	setp.eq.s16 	%p29, %rs1, 88;
	or.pred  	%p30, %p28, %p29;
	or.pred  	%p31, %p30, %p27;
	@%p31 bra 	$L__BB2_29;
	cvt.u64.u32 	%rd34, %r59;
	add.s64 	%rd35, %rd1, %rd34;
	st.global.u8 	[%rd35], %rs1;
$L__BB2_29:
	setp.eq.s16 	%p32, %rs1, 88;
	selp.u32 	%r1174, 1, 0, %p32;
	add.s32 	%r1175, %r1947, %r1174;
	setp.le.u32 	%p33, %r1175, %r1948;
	@%p33 bra 	$L__BB2_263;
	cvta.to.global.u64 	%rd36, %rd25;
	ld.global.u32 	%r1176, [%rd36];
	setp.eq.s32 	%p34, %r1176, 0;
	@%p34 bra 	$L__BB2_147;
	// begin inline asm
	mov.u64 	%rd37, %clock64;
	// end inline asm
	cvt.u32.u64 	%r1178, %rd37;
	xor.b32  	%r1179, %r1178, -1429050551;
	mul.lo.s32 	%r1180, %r1179, 1099087573;
	{ .reg .b32 tmp; mov.b64 {tmp, %r1181}, %rd37; }
	xor.b32  	%r1182, %r1181, -136515619;
	mul.lo.s32 	%r1183, %r1182, -1703105765;
	add.s32 	%r1184, %r1180, %r1183;
	add.s32 	%r60, %r1184, 6615241;
	add.s32 	%r1968, %r1180, 123456789;
	st.local.v2.u32 	[%rd2], {%r60, %r1968};
	xor.b32  	%r1185, %r1180, 362436069;
	add.s32 	%r1186, %r1183, 521288629;
	st.local.v2.u32 	[%rd2+8], {%r1185, %r1186};
	xor.b32  	%r1187, %r1183, 88675123;
	add.s32 	%r1964, %r1180, 5783321;
	st.local.v2.u32 	[%rd2+16], {%r1187, %r1964};
	setp.eq.s32 	%p35, %r1173, 0;
	@%p35 bra 	$L__BB2_146;
	mov.b32 	%r1951, 0;
$L__BB2_33:
	mov.u64 	%rd11, %rd61;
	and.b64  	%rd12, %rd11, 3;
	setp.eq.s64 	%p36, %rd12, 0;
	@%p36 bra 	$L__BB2_145;
	mul.wide.u32 	%rd38, %r1951, 3200;
	mov.u64 	%rd39, precalc_xorwow_matrix;
	add.s64 	%rd13, %rd39, %rd38;
	mov.b32 	%r1964, 0;
	mov.u32 	%r1965, %r1964;
	mov.u32 	%r1966, %r1964;
	mov.u32 	%r1967, %r1964;
	mov.u32 	%r1968, %r1964;
	mov.u32 	%r1957, %r1964;
$L__BB2_35:
	mul.wide.u32 	%rd40, %r1957, 4;
	add.s64 	%rd41, %rd2, %rd40;
	ld.local.u32 	%r72, [%rd41+4];
	shl.b32 	%r73, %r1957, 5;
	mov.b32 	%r1963, 0;
$L__BB2_36:
	.pragma "nounroll";
	shr.u32 	%r1191, %r72, %r1963;
	and.b32  	%r1192, %r1191, 1;
	setp.eq.b32 	%p37, %r1192, 1;
	not.pred 	%p38, %p37;
	add.s32 	%r1193, %r73, %r1963;
	mul.lo.s32 	%r1194, %r1193, 5;
	mul.wide.u32 	%rd42, %r1194, 4;
	add.s64 	%rd14, %rd13, %rd42;
	@%p38 bra 	$L__BB2_38;
	ld.global.u32 	%r1195, [%rd14];
	xor.b32  	%r1968, %r1968, %r1195;
	ld.global.u32 	%r1196, [%rd14+4];
	xor.b32  	%r1967, %r1967, %r1196;
	ld.global.u32 	%r1197, [%rd14+8];
	xor.b32  	%r1966, %r1966, %r1197;
	ld.global.u32 	%r1198, [%rd14+12];
	xor.b32  	%r1965, %r1965, %r1198;
	ld.global.u32 	%r1199, [%rd14+16];
	xor.b32  	%r1964, %r1964, %r1199;
$L__BB2_38:
	and.b32  	%r1201, %r1191, 2;
	setp.eq.s32 	%p39, %r1201, 0;
	@%p39 bra 	$L__BB2_40;
	ld.global.u32 	%r1202, [%rd14+20];
	xor.b32  	%r1968, %r1968, %r1202;
	ld.global.u32 	%r1203, [%rd14+24];
	xor.b32  	%r1967, %r1967, %r1203;
	ld.global.u32 	%r1204, [%rd14+28];
	xor.b32  	%r1966, %r1966, %r1204;
	ld.global.u32 	%r1205, [%rd14+32];
	xor.b32  	%r1965, %r1965, %r1205;
	ld.global.u32 	%r1206, [%rd14+36];
	xor.b32  	%r1964, %r1964, %r1206;
$L__BB2_40:
	and.b32  	%r1208, %r1191, 4;
	setp.eq.s32 	%p40, %r1208, 0;
	@%p40 bra 	$L__BB2_42;
	ld.global.u32 	%r1209, [%rd14+40];
	xor.b32  	%r1968, %r1968, %r1209;
	ld.global.u32 	%r1210, [%rd14+44];
	xor.b32  	%r1967, %r1967, %r1210;
	ld.global.u32 	%r1211, [%rd14+48];
	xor.b32  	%r1966, %r1966, %r1211;
	ld.global.u32 	%r1212, [%rd14+52];
	xor.b32  	%r1965, %r1965, %r1212;
	ld.global.u32 	%r1213, [%rd14+56];
	xor.b32  	%r1964, %r1964, %r1213;
$L__BB2_42:
	and.b32  	%r1215, %r1191, 8;
	setp.eq.s32 	%p41, %r1215, 0;
	@%p41 bra 	$L__BB2_44;
	ld.global.u32 	%r1216, [%rd14+60];
	xor.b32  	%r1968, %r1968, %r1216;
	ld.global.u32 	%r1217, [%rd14+64];
	xor.b32  	%r1967, %r1967, %r1217;
	ld.global.u32 	%r1218, [%rd14+68];
	xor.b32  	%r1966, %r1966, %r1218;
	ld.global.u32 	%r1219, [%rd14+72];
	xor.b32  	%r1965, %r1965, %r1219;
	ld.global.u32 	%r1220, [%rd14+76];
	xor.b32  	%r1964, %r1964, %r1220;
$L__BB2_44:
	and.b32  	%r1222, %r1191, 16;
	setp.eq.s32 	%p42, %r1222, 0;
	@%p42 bra 	$L__BB2_46;
	ld.global.u32 	%r1223, [%rd14+80];
	xor.b32  	%r1968, %r1968, %r1223;
	ld.global.u32 	%r1224, [%rd14+84];
	xor.b32  	%r1967, %r1967, %r1224;
	ld.global.u32 	%r1225, [%rd14+88];
	xor.b32  	%r1966, %r1966, %r1225;
	ld.global.u32 	%r1226, [%rd14+92];
	xor.b32  	%r1965, %r1965, %r1226;
	ld.global.u32 	%r1227, [%rd14+96];
	xor.b32  	%r1964, %r1964, %r1227;
$L__BB2_46:
	and.b32  	%r1229, %r1191, 32;
	setp.eq.s32 	%p43, %r1229, 0;
	@%p43 bra 	$L__BB2_48;
	ld.global.u32 	%r1230, [%rd14+100];
	xor.b32  	%r1968, %r1968, %r1230;
	ld.global.u32 	%r1231, [%rd14+104];
	xor.b32  	%r1967, %r1967, %r1231;
	ld.global.u32 	%r1232, [%rd14+108];
	xor.b32  	%r1966, %r1966, %r1232;
	ld.global.u32 	%r1233, [%rd14+112];
	xor.b32  	%r1965, %r1965, %r1233;
	ld.global.u32 	%r1234, [%rd14+116];
	xor.b32  	%r1964, %r1964, %r1234;
$L__BB2_48:
	and.b32  	%r1236, %r1191, 64;
	setp.eq.s32 	%p44, %r1236, 0;
	@%p44 bra 	$L__BB2_50;
	ld.global.u32 	%r1237, [%rd14+120];
	xor.b32  	%r1968, %r1968, %r1237;
	ld.global.u32 	%r1238, [%rd14+124];
	xor.b32  	%r1967, %r1967, %r1238;
	ld.global.u32 	%r1239, [%rd14+128];
	xor.b32  	%r1966, %r1966, %r1239;
	ld.global.u32 	%r1240, [%rd14+132];
	xor.b32  	%r1965, %r1965, %r1240;
	ld.global.u32 	%r1241, [%rd14+136];
	xor.b32  	%r1964, %r1964, %r1241;
$L__BB2_50:
	and.b32  	%r1243, %r1191, 128;
	setp.eq.s32 	%p45, %r1243, 0;
	@%p45 bra 	$L__BB2_52;
	ld.global.u32 	%r1244, [%rd14+140];
	xor.b32  	%r1968, %r1968, %r1244;
	ld.global.u32 	%r1245, [%rd14+144];
	xor.b32  	%r1967, %r1967, %r1245;
	ld.global.u32 	%r1246, [%rd14+148];
	xor.b32  	%r1966, %r1966, %r1246;
	ld.global.u32 	%r1247, [%rd14+152];
	xor.b32  	%r1965, %r1965, %r1247;
	ld.global.u32 	%r1248, [%rd14+156];
	xor.b32  	%r1964, %r1964, %r1248;
$L__BB2_52:
	and.b32  	%r1250, %r1191, 256;
	setp.eq.s32 	%p46, %r1250, 0;
	@%p46 bra 	$L__BB2_54;
	ld.global.u32 	%r1251, [%rd14+160];
	xor.b32  	%r1968, %r1968, %r1251;
	ld.global.u32 	%r1252, [%rd14+164];
	xor.b32  	%r1967, %r1967, %r1252;
	ld.global.u32 	%r1253, [%rd14+168];
	xor.b32  	%r1966, %r1966, %r1253;
	ld.global.u32 	%r1254, [%rd14+172];
	xor.b32  	%r1965, %r1965, %r1254;
	ld.global.u32 	%r1255, [%rd14+176];
	xor.b32  	%r1964, %r1964, %r1255;
$L__BB2_54:
	and.b32  	%r1257, %r1191, 512;
	setp.eq.s32 	%p47, %r1257, 0;
	@%p47 bra 	$L__BB2_56;
	ld.global.u32 	%r1258, [%rd14+180];
	xor.b32  	%r1968, %r1968, %r1258;
	ld.global.u32 	%r1259, [%rd14+184];
	xor.b32  	%r1967, %r1967, %r1259;
	ld.global.u32 	%r1260, [%rd14+188];
	xor.b32  	%r1966, %r1966, %r1260;
	ld.global.u32 	%r1261, [%rd14+192];
	xor.b32  	%r1965, %r1965, %r1261;
	ld.global.u32 	%r1262, [%rd14+196];
	xor.b32  	%r1964, %r1964, %r1262;
$L__BB2_56:
	and.b32  	%r1264, %r1191, 1024;
	setp.eq.s32 	%p48, %r1264, 0;
	@%p48 bra 	$L__BB2_58;
	ld.global.u32 	%r1265, [%rd14+200];
	xor.b32  	%r1968, %r1968, %r1265;
	ld.global.u32 	%r1266, [%rd14+204];
	xor.b32  	%r1967, %r1967, %r1266;
	ld.global.u32 	%r1267, [%rd14+208];
	xor.b32  	%r1966, %r1966, %r1267;
	ld.global.u32 	%r1268, [%rd14+212];
	xor.b32  	%r1965, %r1965, %r1268;
	ld.global.u32 	%r1269, [%rd14+216];
	xor.b32  	%r1964, %r1964, %r1269;
$L__BB2_58:
	and.b32  	%r1271, %r1191, 2048;
	setp.eq.s32 	%p49, %r1271, 0;
	@%p49 bra 	$L__BB2_60;
	ld.global.u32 	%r1272, [%rd14+220];
	xor.b32  	%r1968, %r1968, %r1272;
	ld.global.u32 	%r1273, [%rd14+224];
	xor.b32  	%r1967, %r1967, %r1273;
	ld.global.u32 	%r1274, [%rd14+228];
	xor.b32  	%r1966, %r1966, %r1274;
	ld.global.u32 	%r1275, [%rd14+232];
	xor.b32  	%r1965, %r1965, %r1275;
	ld.global.u32 	%r1276, [%rd14+236];
	xor.b32  	%r1964, %r1964, %r1276;
$L__BB2_60:
	and.b32  	%r1278, %r1191, 4096;
	setp.eq.s32 	%p50, %r1278, 0;
	@%p50 bra 	$L__BB2_62;
	ld.global.u32 	%r1279, [%rd14+240];
	xor.b32  	%r1968, %r1968, %r1279;
	ld.global.u32 	%r1280, [%rd14+244];
	xor.b32  	%r1967, %r1967, %r1280;
	ld.global.u32 	%r1281, [%rd14+248];
	xor.b32  	%r1966, %r1966, %r1281;
	ld.global.u32 	%r1282, [%rd14+252];
	xor.b32  	%r1965, %r1965, %r1282;
	ld.global.u32 	%r1283, [%rd14+256];
	xor.b32  	%r1964, %r1964, %r1283;
$L__BB2_62:
	and.b32  	%r1285, %r1191, 8192;
	setp.eq.s32 	%p51, %r1285, 0;
	@%p51 bra 	$L__BB2_64;
	ld.global.u32 	%r1286, [%rd14+260];
	xor.b32  	%r1968, %r1968, %r1286;
	ld.global.u32 	%r1287, [%rd14+264];
	xor.b32  	%r1967, %r1967, %r1287;
	ld.global.u32 	%r1288, [%rd14+268];
	xor.b32  	%r1966, %r1966, %r1288;
	ld.global.u32 	%r1289, [%rd14+272];
	xor.b32  	%r1965, %r1965, %r1289;
	ld.global.u32 	%r1290, [%rd14+276];
	xor.b32  	%r1964, %r1964, %r1290;
$L__BB2_64:
	and.b32  	%r1292, %r1191, 16384;
	setp.eq.s32 	%p52, %r1292, 0;
	@%p52 bra 	$L__BB2_66;
	ld.global.u32 	%r1293, [%rd14+280];
	xor.b32  	%r1968, %r1968, %r1293;
	ld.global.u32 	%r1294, [%rd14+284];
	xor.b32  	%r1967, %r1967, %r1294;
	ld.global.u32 	%r1295, [%rd14+288];
	xor.b32  	%r1966, %r1966, %r1295;
	ld.global.u32 	%r1296, [%rd14+292];
	xor.b32  	%r1965, %r1965, %r1296;
	ld.global.u32 	%r1297, [%rd14+296];
	xor.b32  	%r1964, %r1964, %r1297;
$L__BB2_66:
	and.b32  	%r1299, %r1191, 32768;
	setp.eq.s32 	%p53, %r1299, 0;
	@%p53 bra 	$L__BB2_68;
	ld.global.u32 	%r1300, [%rd14+300];
	xor.b32  	%r1968, %r1968, %r1300;
	ld.global.u32 	%r1301, [%rd14+304];
	xor.b32  	%r1967, %r1967, %r1301;
	ld.global.u32 	%r1302, [%rd14+308];
	xor.b32  	%r1966, %r1966, %r1302;
	ld.global.u32 	%r1303, [%rd14+312];
	xor.b32  	%r1965, %r1965, %r1303;
	ld.global.u32 	%r1304, [%rd14+316];
	xor.b32  	%r1964, %r1964, %r1304;
$L__BB2_68:
	add.s32 	%r1963, %r1963, 16;
	setp.ne.s32 	%p54, %r1963, 32;
	@%p54 bra 	$L__BB2_36;
	mad.lo.s32 	%r1305, %r1957, -31, %r73;
	add.s32 	%r1957, %r1305, 1;
	setp.ne.s32 	%p55, %r1957, 5;
	@%p55 bra 	$L__BB2_35;
	st.local.u32 	[%rd2+4], %r1968;
	st.local.v2.u32 	[%rd2+8], {%r1967, %r1966};
	st.local.v2.u32 	[%rd2+16], {%r1965, %r1964};
	setp.eq.s64 	%p56, %rd12, 1;
	@%p56 bra 	$L__BB2_145;
	mov.b32 	%r1964, 0;
	mov.u32 	%r2057, %r1964;
	mov.u32 	%r2058, %r1964;
	mov.u32 	%r2059, %r1964;
	mov.u32 	%r1968, %r1964;
	mov.u32 	%r2049, %r1964;
$L__BB2_72:
	mul.wide.u32 	%rd43, %r2049, 4;
	add.s64 	%rd44, %rd2, %rd43;
	ld.local.u32 	%r248, [%rd44+4];
	shl.b32 	%r249, %r2049, 5;
	mov.b32 	%r2055, 0;
$L__BB2_73:
	.pragma "nounroll";
	shr.u32 	%r1308, %r248, %r2055;
	and.b32  	%r1309, %r1308, 1;
	setp.eq.b32 	%p57, %r1309, 1;
	not.pred 	%p58, %p57;
	add.s32 	%r1310, %r249, %r2055;
	mul.lo.s32 	%r1311, %r1310, 5;
	mul.wide.u32 	%rd45, %r1311, 4;
	add.s64 	%rd15, %rd13, %rd45;
	@%p58 bra 	$L__BB2_75;
	ld.global.u32 	%r1312, [%rd15];
	xor.b32  	%r1968, %r1968, %r1312;
	ld.global.u32 	%r1313, [%rd15+4];
	xor.b32  	%r2059, %r2059, %r1313;
	ld.global.u32 	%r1314, [%rd15+8];
	xor.b32  	%r2058, %r2058, %r1314;
	ld.global.u32 	%r1315, [%rd15+12];
	xor.b32  	%r2057, %r2057, %r1315;
	ld.global.u32 	%r1316, [%rd15+16];
	xor.b32  	%r1964, %r1964, %r1316;
$L__BB2_75:
	and.b32  	%r1318, %r1308, 2;
	setp.eq.s32 	%p59, %r1318, 0;
	@%p59 bra 	$L__BB2_77;
	ld.global.u32 	%r1319, [%rd15+20];
	xor.b32  	%r1968, %r1968, %r1319;
	ld.global.u32 	%r1320, [%rd15+24];
	xor.b32  	%r2059, %r2059, %r1320;
	ld.global.u32 	%r1321, [%rd15+28];
	xor.b32  	%r2058, %r2058, %r1321;
	ld.global.u32 	%r1322, [%rd15+32];
	xor.b32  	%r2057, %r2057, %r1322;
	ld.global.u32 	%r1323, [%rd15+36];
	xor.b32  	%r1964, %r1964, %r1323;
$L__BB2_77:
	and.b32  	%r1325, %r1308, 4;
	setp.eq.s32 	%p60, %r1325, 0;
	@%p60 bra 	$L__BB2_79;
	ld.global.u32 	%r1326, [%rd15+40];
	xor.b32  	%r1968, %r1968, %r1326;
	ld.global.u32 	%r1327, [%rd15+44];
	xor.b32  	%r2059, %r2059, %r1327;
	ld.global.u32 	%r1328, [%rd15+48];
	xor.b32  	%r2058, %r2058, %r1328;
	ld.global.u32 	%r1329, [%rd15+52];
	xor.b32  	%r2057, %r2057, %r1329;
	ld.global.u32 	%r1330, [%rd15+56];
	xor.b32  	%r1964, %r1964, %r1330;
$L__BB2_79:
	and.b32  	%r1332, %r1308, 8;
	setp.eq.s32 	%p61, %r1332, 0;
	@%p61 bra 	$L__BB2_81;
	ld.global.u32 	%r1333, [%rd15+60];
	xor.b32  	%r1968, %r1968, %r1333;
	ld.global.u32 	%r1334, [%rd15+64];
	xor.b32  	%r2059, %r2059, %r1334;
	ld.global.u32 	%r1335, [%rd15+68];
	xor.b32  	%r2058, %r2058, %r1335;
	ld.global.u32 	%r1336, [%rd15+72];
	xor.b32  	%r2057, %r2057, %r1336;
	ld.global.u32 	%r1337, [%rd15+76];
	xor.b32  	%r1964, %r1964, %r1337;
$L__BB2_81:
	and.b32  	%r1339, %r1308, 16;
	setp.eq.s32 	%p62, %r1339, 0;
	@%p62 bra 	$L__BB2_83;
	ld.global.u32 	%r1340, [%rd15+80];
	xor.b32  	%r1968, %r1968, %r1340;
	ld.global.u32 	%r1341, [%rd15+84];
	xor.b32  	%r2059, %r2059, %r1341;
	ld.global.u32 	%r1342, [%rd15+88];
	xor.b32  	%r2058, %r2058, %r1342;
	ld.global.u32 	%r1343, [%rd15+92];
	xor.b32  	%r2057, %r2057, %r1343;
	ld.global.u32 	%r1344, [%rd15+96];
	xor.b32  	%r1964, %r1964, %r1344;
$L__BB2_83:
	and.b32  	%r1346, %r1308, 32;
	setp.eq.s32 	%p63, %r1346, 0;
	@%p63 bra 	$L__BB2_85;
	ld.global.u32 	%r1347, [%rd15+100];
	xor.b32  	%r1968, %r1968, %r1347;
	ld.global.u32 	%r1348, [%rd15+104];
	xor.b32  	%r2059, %r2059, %r1348;
	ld.global.u32 	%r1349, [%rd15+108];
	xor.b32  	%r2058, %r2058, %r1349;
	ld.global.u32 	%r1350, [%rd15+112];
	xor.b32  	%r2057, %r2057, %r1350;
	ld.global.u32 	%r1351, [%rd15+116];
	xor.b32  	%r1964, %r1964, %r1351;
$L__BB2_85:
	and.b32  	%r1353, %r1308, 64;
	setp.eq.s32 	%p64, %r1353, 0;
	@%p64 bra 	$L__BB2_87;
	ld.global.u32 	%r1354, [%rd15+120];
	xor.b32  	%r1968, %r1968, %r1354;
	ld.global.u32 	%r1355, [%rd15+124];
	xor.b32  	%r2059, %r2059, %r1355;
	ld.global.u32 	%r1356, [%rd15+128];
	xor.b32  	%r2058, %r2058, %r1356;
	ld.global.u32 	%r1357, [%rd15+132];
	xor.b32  	%r2057, %r2057, %r1357;
	ld.global.u32 	%r1358, [%rd15+136];
	xor.b32  	%r1964, %r1964, %r1358;
$L__BB2_87:
	and.b32  	%r1360, %r1308, 128;
	setp.eq.s32 	%p65, %r1360, 0;
	@%p65 bra 	$L__BB2_89;
	ld.global.u32 	%r1361, [%rd15+140];
	xor.b32  	%r1968, %r1968, %r1361;
	ld.global.u32 	%r1362, [%rd15+144];
	xor.b32  	%r2059, %r2059, %r1362;
	ld.global.u32 	%r1363, [%rd15+148];
	xor.b32  	%r2058, %r2058, %r1363;
	ld.global.u32 	%r1364, [%rd15+152];
	xor.b32  	%r2057, %r2057, %r1364;
	ld.global.u32 	%r1365, [%rd15+156];
	xor.b32  	%r1964, %r1964, %r1365;
$L__BB2_89:
	and.b32  	%r1367, %r1308, 256;
	setp.eq.s32 	%p66, %r1367, 0;
	@%p66 bra 	$L__BB2_91;
	ld.global.u32 	%r1368, [%rd15+160];
	xor.b32  	%r1968, %r1968, %r1368;
	ld.global.u32 	%r1369, [%rd15+164];
	xor.b32  	%r2059, %r2059, %r1369;
	ld.global.u32 	%r1370, [%rd15+168];
	xor.b32  	%r2058, %r2058, %r1370;
	ld.global.u32 	%r1371, [%rd15+172];
	xor.b32  	%r2057, %r2057, %r1371;
	ld.global.u32 	%r1372, [%rd15+176];
	xor.b32  	%r1964, %r1964, %r1372;
$L__BB2_91:
	and.b32  	%r1374, %r1308, 512;
	setp.eq.s32 	%p67, %r1374, 0;
	@%p67 bra 	$L__BB2_93;
	ld.global.u32 	%r1375, [%rd15+180];
	xor.b32  	%r1968, %r1968, %r1375;
	ld.global.u32 	%r1376, [%rd15+184];
	xor.b32  	%r2059, %r2059, %r1376;
	ld.global.u32 	%r1377, [%rd15+188];
	xor.b32  	%r2058, %r2058, %r1377;
	ld.global.u32 	%r1378, [%rd15+192];
	xor.b32  	%r2057, %r2057, %r1378;
	ld.global.u32 	%r1379, [%rd15+196];
	xor.b32  	%r1964, %r1964, %r1379;
$L__BB2_93:
	and.b32  	%r1381, %r1308, 1024;
	setp.eq.s32 	%p68, %r1381, 0;
	@%p68 bra 	$L__BB2_95;
	ld.global.u32 	%r1382, [%rd15+200];
	xor.b32  	%r1968, %r1968, %r1382;
	ld.global.u32 	%r1383, [%rd15+204];
	xor.b32  	%r2059, %r2059, %r1383;
	ld.global.u32 	%r1384, [%rd15+208];
	xor.b32  	%r2058, %r2058, %r1384;
	ld.global.u32 	%r1385, [%rd15+212];
	xor.b32  	%r2057, %r2057, %r1385;
	ld.global.u32 	%r1386, [%rd15+216];
	xor.b32  	%r1964, %r1964, %r1386;
$L__BB2_95:
	and.b32  	%r1388, %r1308, 2048;
	setp.eq.s32 	%p69, %r1388, 0;
	@%p69 bra 	$L__BB2_97;
	ld.global.u32 	%r1389, [%rd15+220];
	xor.b32  	%r1968, %r1968, %r1389;
	ld.global.u32 	%r1390, [%rd15+224];
	xor.b32  	%r2059, %r2059, %r1390;
	ld.global.u32 	%r1391, [%rd15+228];
	xor.b32  	%r2058, %r2058, %r1391;
	ld.global.u32 	%r1392, [%rd15+232];
	xor.b32  	%r2057, %r2057, %r1392;
	ld.global.u32 	%r1393, [%rd15+236];
	xor.b32  	%r1964, %r1964, %r1393;
$L__BB2_97:
	and.b32  	%r1395, %r1308, 4096;
	setp.eq.s32 	%p70, %r1395, 0;
	@%p70 bra 	$L__BB2_99;
	ld.global.u32 	%r1396, [%rd15+240];
	xor.b32  	%r1968, %r1968, %r1396;
	ld.global.u32 	%r1397, [%rd15+244];
	xor.b32  	%r2059, %r2059, %r1397;
	ld.global.u32 	%r1398, [%rd15+248];
	xor.b32  	%r2058, %r2058, %r1398;
	ld.global.u32 	%r1399, [%rd15+252];
	xor.b32  	%r2057, %r2057, %r1399;
	ld.global.u32 	%r1400, [%rd15+256];
	xor.b32  	%r1964, %r1964, %r1400;
$L__BB2_99:
	and.b32  	%r1402, %r1308, 8192;
	setp.eq.s32 	%p71, %r1402, 0;
	@%p71 bra 	$L__BB2_101;
	ld.global.u32 	%r1403, [%rd15+260];
	xor.b32  	%r1968, %r1968, %r1403;
	ld.global.u32 	%r1404, [%rd15+264];
	xor.b32  	%r2059, %r2059, %r1404;
	ld.global.u32 	%r1405, [%rd15+268];
	xor.b32  	%r2058, %r2058, %r1405;
	ld.global.u32 	%r1406, [%rd15+272];
	xor.b32  	%r2057, %r2057, %r1406;
	ld.global.u32 	%r1407, [%rd15+276];
	xor.b32  	%r1964, %r1964, %r1407;
$L__BB2_101:
	and.b32  	%r1409, %r1308, 16384;
	setp.eq.s32 	%p72, %r1409, 0;
	@%p72 bra 	$L__BB2_103;
	ld.global.u32 	%r1410, [%rd15+280];
	xor.b32  	%r1968, %r1968, %r1410;
	ld.global.u32 	%r1411, [%rd15+284];
	xor.b32  	%r2059, %r2059, %r1411;
	ld.global.u32 	%r1412, [%rd15+288];
	xor.b32  	%r2058, %r2058, %r1412;
	ld.global.u32 	%r1413, [%rd15+292];
	xor.b32  	%r2057, %r2057, %r1413;
	ld.global.u32 	%r1414, [%rd15+296];
	xor.b32  	%r1964, %r1964, %r1414;
$L__BB2_103:
	and.b32  	%r1416, %r1308, 32768;
	setp.eq.s32 	%p73, %r1416, 0;
	@%p73 bra 	$L__BB2_105;
	ld.global.u32 	%r1417, [%rd15+300];
	xor.b32  	%r1968, %r1968, %r1417;
	ld.global.u32 	%r1418, [%rd15+304];
	xor.b32  	%r2059, %r2059, %r1418;
	ld.global.u32 	%r1419, [%rd15+308];
	xor.b32  	%r2058, %r2058, %r1419;
	ld.global.u32 	%r1420, [%rd15+312];
	xor.b32  	%r2057, %r2057, %r1420;
	ld.global.u32 	%r1421, [%rd15+316];
	xor.b32  	%r1964, %r1964, %r1421;
$L__BB2_105:
	add.s32 	%r2055, %r2055, 16;
	setp.ne.s32 	%p74, %r2055, 32;
	@%p74 bra 	$L__BB2_73;
	mad.lo.s32 	%r1422, %r2049, -31, %r249;
	add.s32 	%r2049, %r1422, 1;
	setp.ne.s32 	%p75, %r2049, 5;
	@%p75 bra 	$L__BB2_72;
	st.local.u32 	[%rd2+4], %r1968;
	st.local.v2.u32 	[%rd2+8], {%r2059, %r2058};
	st.local.v2.u32 	[%rd2+16], {%r2057, %r1964};
	setp.ne.s64 	%p76, %rd12, 3;
	@%p76 bra 	$L__BB2_145;
	mov.b32 	%r1964, 0;
	mov.u32 	%r2149, %r1964;
	mov.u32 	%r2150, %r1964;
	mov.u32 	%r2151, %r1964;
	mov.u32 	%r1968, %r1964;
	mov.u32 	%r2141, %r1964;
$L__BB2_109:
	mul.wide.u32 	%rd46, %r2141, 4;
	add.s64 	%rd47, %rd2, %rd46;
	ld.local.u32 	%r424, [%rd47+4];
	shl.b32 	%r425, %r2141, 5;
	mov.b32 	%r2147, 0;
$L__BB2_110:
	.pragma "nounroll";
	shr.u32 	%r1425, %r424, %r2147;
	and.b32  	%r1426, %r1425, 1;
	setp.eq.b32 	%p77, %r1426, 1;
	not.pred 	%p78, %p77;
	add.s32 	%r1427, %r425, %r2147;
	mul.lo.s32 	%r1428, %r1427, 5;
	mul.wide.u32 	%rd48, %r1428, 4;
	add.s64 	%rd16, %rd13, %rd48;
	@%p78 bra 	$L__BB2_112;
	ld.global.u32 	%r1429, [%rd16];
	xor.b32  	%r1968, %r1968, %r1429;
	ld.global.u32 	%r1430, [%rd16+4];
	xor.b32  	%r2151, %r2151, %r1430;
	ld.global.u32 	%r1431, [%rd16+8];
	xor.b32  	%r2150, %r2150, %r1431;
	ld.global.u32 	%r1432, [%rd16+12];
	xor.b32  	%r2149, %r2149, %r1432;
	ld.global.u32 	%r1433, [%rd16+16];
	xor.b32  	%r1964, %r1964, %r1433;
$L__BB2_112:
	and.b32  	%r1435, %r1425, 2;
	setp.eq.s32 	%p79, %r1435, 0;
	@%p79 bra 	$L__BB2_114;
	ld.global.u32 	%r1436, [%rd16+20];
	xor.b32  	%r1968, %r1968, %r1436;
	ld.global.u32 	%r1437, [%rd16+24];
	xor.b32  	%r2151, %r2151, %r1437;
	ld.global.u32 	%r1438, [%rd16+28];
	xor.b32  	%r2150, %r2150, %r1438;
	ld.global.u32 	%r1439, [%rd16+32];
	xor.b32  	%r2149, %r2149, %r1439;
	ld.global.u32 	%r1440, [%rd16+36];
	xor.b32  	%r1964, %r1964, %r1440;
$L__BB2_114:
	and.b32  	%r1442, %r1425, 4;
	setp.eq.s32 	%p80, %r1442, 0;
	@%p80 bra 	$L__BB2_116;
	ld.global.u32 	%r1443, [%rd16+40];
	xor.b32  	%r1968, %r1968, %r1443;
	ld.global.u32 	%r1444, [%rd16+44];
	xor.b32  	%r2151, %r2151, %r1444;
	ld.global.u32 	%r1445, [%rd16+48];
	xor.b32  	%r2150, %r2150, %r1445;
	ld.global.u32 	%r1446, [%rd16+52];
	xor.b32  	%r2149, %r2149, %r1446;
	ld.global.u32 	%r1447, [%rd16+56];
	xor.b32  	%r1964, %r1964, %r1447;
$L__BB2_116:
	and.b32  	%r1449, %r1425, 8;
	setp.eq.s32 	%p81, %r1449, 0;
	@%p81 bra 	$L__BB2_118;
	ld.global.u32 	%r1450, [%rd16+60];
	xor.b32  	%r1968, %r1968, %r1450;
	ld.global.u32 	%r1451, [%rd16+64];
	xor.b32  	%r2151, %r2151, %r1451;
	ld.global.u32 	%r1452, [%rd16+68];
	xor.b32  	%r2150, %r2150, %r1452;
	ld.global.u32 	%r1453, [%rd16+72];
	xor.b32  	%r2149, %r2149, %r1453;
	ld.global.u32 	%r1454, [%rd16+76];
	xor.b32  	%r1964, %r1964, %r1454;
$L__BB2_118:
	and.b32  	%r1456, %r1425, 16;
	setp.eq.s32 	%p82, %r1456, 0;
	@%p82 bra 	$L__BB2_120;
	ld.global.u32 	%r1457, [%rd16+80];
	xor.b32  	%r1968, %r1968, %r1457;
	ld.global.u32 	%r1458, [%rd16+84];
	xor.b32  	%r2151, %r2151, %r1458;
	ld.global.u32 	%r1459, [%rd16+88];
	xor.b32  	%r2150, %r2150, %r1459;
	ld.global.u32 	%r1460, [%rd16+92];
	xor.b32  	%r2149, %r2149, %r1460;
	ld.global.u32 	%r1461, [%rd16+96];
	xor.b32  	%r1964, %r1964, %r1461;
$L__BB2_120:
	and.b32  	%r1463, %r1425, 32;
	setp.eq.s32 	%p83, %r1463, 0;
	@%p83 bra 	$L__BB2_122;
	ld.global.u32 	%r1464, [%rd16+100];
	xor.b32  	%r1968, %r1968, %r1464;
	ld.global.u32 	%r1465, [%rd16+104];
	xor.b32  	%r2151, %r2151, %r1465;
	ld.global.u32 	%r1466, [%rd16+108];
	xor.b32  	%r2150, %r2150, %r1466;
	ld.global.u32 	%r1467, [%rd16+112];
	xor.b32  	%r2149, %r2149, %r1467;
	ld.global.u32 	%r1468, [%rd16+116];
	xor.b32  	%r1964, %r1964, %r1468;
$L__BB2_122:
	and.b32  	%r1470, %r1425, 64;
	setp.eq.s32 	%p84, %r1470, 0;
	@%p84 bra 	$L__BB2_124;
	ld.global.u32 	%r1471, [%rd16+120];
	xor.b32  	%r1968, %r1968, %r1471;
	ld.global.u32 	%r1472, [%rd16+124];
	xor.b32  	%r2151, %r2151, %r1472;
	ld.global.u32 	%r1473, [%rd16+128];
	xor.b32  	%r2150, %r2150, %r1473;
	ld.global.u32 	%r1474, [%rd16+132];
	xor.b32  	%r2149, %r2149, %r1474;
	ld.global.u32 	%r1475, [%rd16+136];
	xor.b32  	%r1964, %r1964, %r1475;
$L__BB2_124:
	and.b32  	%r1477, %r1425, 128;
	setp.eq.s32 	%p85, %r1477, 0;
	@%p85 bra 	$L__BB2_126;
	ld.global.u32 	%r1478, [%rd16+140];
	xor.b32  	%r1968, %r1968, %r1478;
	ld.global.u32 	%r1479, [%rd16+144];
	xor.b32  	%r2151, %r2151, %r1479;
	ld.global.u32 	%r1480, [%rd16+148];
	xor.b32  	%r2150, %r2150, %r1480;
	ld.global.u32 	%r1481, [%rd16+152];
	xor.b32  	%r2149, %r2149, %r1481;
	ld.global.u32 	%r1482, [%rd16+156];
	xor.b32  	%r1964, %r1964, %r1482;
$L__BB2_126:
	and.b32  	%r1484, %r1425, 256;
	setp.eq.s32 	%p86, %r1484, 0;
	@%p86 bra 	$L__BB2_128;
	ld.global.u32 	%r1485, [%rd16+160];
	xor.b32  	%r1968, %r1968, %r1485;
	ld.global.u32 	%r1486, [%rd16+164];
	xor.b32  	%r2151, %r2151, %r1486;
	ld.global.u32 	%r1487, [%rd16+168];
	xor.b32  	%r2150, %r2150, %r1487;
	ld.global.u32 	%r1488, [%rd16+172];
	xor.b32  	%r2149, %r2149, %r1488;
	ld.global.u32 	%r1489, [%rd16+176];
	xor.b32  	%r1964, %r1964, %r1489;
$L__BB2_128:
	and.b32  	%r1491, %r1425, 512;
	setp.eq.s32 	%p87, %r1491, 0;
	@%p87 bra 	$L__BB2_130;
	ld.global.u32 	%r1492, [%rd16+180];
	xor.b32  	%r1968, %r1968, %r1492;
	ld.global.u32 	%r1493, [%rd16+184];
	xor.b32  	%r2151, %r2151, %r1493;
	ld.global.u32 	%r1494, [%rd16+188];
	xor.b32  	%r2150, %r2150, %r1494;
	ld.global.u32 	%r1495, [%rd16+192];
	xor.b32  	%r2149, %r2149, %r1495;
	ld.global.u32 	%r1496, [%rd16+196];
	xor.b32  	%r1964, %r1964, %r1496;
$L__BB2_130:
	and.b32  	%r1498, %r1425, 1024;
	setp.eq.s32 	%p88, %r1498, 0;
	@%p88 bra 	$L__BB2_132;
	ld.global.u32 	%r1499, [%rd16+200];
	xor.b32  	%r1968, %r1968, %r1499;
	ld.global.u32 	%r1500, [%rd16+204];
	xor.b32  	%r2151, %r2151, %r1500;
	ld.global.u32 	%r1501, [%rd16+208];
	xor.b32  	%r2150, %r2150, %r1501;
	ld.global.u32 	%r1502, [%rd16+212];
	xor.b32  	%r2149, %r2149, %r1502;
	ld.global.u32 	%r1503, [%rd16+216];
	xor.b32  	%r1964, %r1964, %r1503;
$L__BB2_132:
	and.b32  	%r1505, %r1425, 2048;
	setp.eq.s32 	%p89, %r1505, 0;
	@%p89 bra 	$L__BB2_134;
	ld.global.u32 	%r1506, [%rd16+220];
	xor.b32  	%r1968, %r1968, %r1506;
	ld.global.u32 	%r1507, [%rd16+224];
	xor.b32  	%r2151, %r2151, %r1507;
	ld.global.u32 	%r1508, [%rd16+228];
	xor.b32  	%r2150, %r2150, %r1508;
	ld.global.u32 	%r1509, [%rd16+232];
	xor.b32  	%r2149, %r2149, %r1509;
	ld.global.u32 	%r1510, [%rd16+236];
	xor.b32  	%r1964, %r1964, %r1510;
$L__BB2_134:
	and.b32  	%r1512, %r1425, 4096;
	setp.eq.s32 	%p90, %r1512, 0;
	@%p90 bra 	$L__BB2_136;
	ld.global.u32 	%r1513, [%rd16+240];
	xor.b32  	%r1968, %r1968, %r1513;
	ld.global.u32 	%r1514, [%rd16+244];
	xor.b32  	%r2151, %r2151, %r1514;
	ld.global.u32 	%r1515, [%rd16+248];
	xor.b32  	%r2150, %r2150, %r1515;
	ld.global.u32 	%r1516, [%rd16+252];
	xor.b32  	%r2149, %r2149, %r1516;
	ld.global.u32 	%r1517, [%rd16+256];
	xor.b32  	%r1964, %r1964, %r1517;
$L__BB2_136:
	and.b32  	%r1519, %r1425, 8192;
	setp.eq.s32 	%p91, %r1519, 0;
	@%p91 bra 	$L__BB2_138;
	ld.global.u32 	%r1520, [%rd16+260];
	xor.b32  	%r1968, %r1968, %r1520;
	ld.global.u32 	%r1521, [%rd16+264];
	xor.b32  	%r2151, %r2151, %r1521;
	ld.global.u32 	%r1522, [%rd16+268];
	xor.b32  	%r2150, %r2150, %r1522;
	ld.global.u32 	%r1523, [%rd16+272];
	xor.b32  	%r2149, %r2149, %r1523;
	ld.global.u32 	%r1524, [%rd16+276];
	xor.b32  	%r1964, %r1964, %r1524;
$L__BB2_138:
	and.b32  	%r1526, %r1425, 16384;
	setp.eq.s32 	%p92, %r1526, 0;
	@%p92 bra 	$L__BB2_140;
	ld.global.u32 	%r1527, [%rd16+280];
	xor.b32  	%r1968, %r1968, %r1527;
	ld.global.u32 	%r1528, [%rd16+284];
	xor.b32  	%r2151, %r2151, %r1528;
	ld.global.u32 	%r1529, [%rd16+288];
	xor.b32  	%r2150, %r2150, %r1529;
	ld.global.u32 	%r1530, [%rd16+292];
	xor.b32  	%r2149, %r2149, %r1530;
	ld.global.u32 	%r1531, [%rd16+296];
	xor.b32  	%r1964, %r1964, %r1531;
$L__BB2_140:
	and.b32  	%r1533, %r1425, 32768;
	setp.eq.s32 	%p93, %r1533, 0;
	@%p93 bra 	$L__BB2_142;
	ld.global.u32 	%r1534, [%rd16+300];
	xor.b32  	%r1968, %r1968, %r1534;
	ld.global.u32 	%r1535, [%rd16+304];
	xor.b32  	%r2151, %r2151, %r1535;
	ld.global.u32 	%r1536, [%rd16+308];
	xor.b32  	%r2150, %r2150, %r1536;
	ld.global.u32 	%r1537, [%rd16+312];
	xor.b32  	%r2149, %r2149, %r1537;
	ld.global.u32 	%r1538, [%rd16+316];
	xor.b32  	%r1964, %r1964, %r1538;
$L__BB2_142:
	add.s32 	%r2147, %r2147, 16;
	setp.ne.s32 	%p94, %r2147, 32;
	@%p94 bra 	$L__BB2_110;
	mad.lo.s32 	%r1539, %r2141, -31, %r425;
	add.s32 	%r2141, %r1539, 1;
	setp.ne.s32 	%p95, %r2141, 5;
	@%p95 bra 	$L__BB2_109;
	st.local.u32 	[%rd2+4], %r1968;
	st.local.v2.u32 	[%rd2+8], {%r2151, %r2150};
	st.local.v2.u32 	[%rd2+16], {%r2149, %r1964};
$L__BB2_145:
	shr.u64 	%rd61, %rd11, 2;
	add.s32 	%r1951, %r1951, 1;
	setp.gt.u64 	%p96, %rd11, 3;
	@%p96 bra 	$L__BB2_33;
$L__BB2_146:
	shr.u32 	%r1540, %r1968, 2;
	xor.b32  	%r1541, %r1540, %r1968;
	shl.b32 	%r1542, %r1964, 4;
	shl.b32 	%r1543, %r1541, 1;
	xor.b32  	%r1544, %r1543, %r1542;
	xor.b32  	%r1545, %r1544, %r1541;
	xor.b32  	%r1546, %r1545, %r1964;
	add.s32 	%r1547, %r60, %r1546;
	add.s32 	%r1548, %r1547, 362437;
	mul.hi.u32 	%r1549, %r1548, -1431655765;
	shr.u32 	%r1550, %r1549, 2;
	mul.lo.s32 	%r1551, %r1550, 6;
	sub.s32 	%r1552, %r1548, %r1551;
	cvt.u16.u32 	%rs14, %r1552;
	add.s16 	%rs15, %rs14, 49;
	st.global.u8 	[%rd5], %rs15;
	bra.uni 	$L__BB2_263;
$L__BB2_147:
	// begin inline asm
	mov.u64 	%rd49, %clock64;
	// end inline asm
	cvt.u32.u64 	%r1554, %rd49;
	xor.b32  	%r1555, %r1554, -1429050551;
	mul.lo.s32 	%r1556, %r1555, 1099087573;
	{ .reg .b32 tmp; mov.b64 {tmp, %r1557}, %rd49; }
	xor.b32  	%r1558, %r1557, -136515619;
	mul.lo.s32 	%r1559, %r1558, -1703105765;
	add.s32 	%r1560, %r1556, %r1559;
	add.s32 	%r599, %r1560, 6615241;
	add.s32 	%r2251, %r1556, 123456789;
	st.local.v2.u32 	[%rd3], {%r599, %r2251};
	xor.b32  	%r1561, %r1556, 362436069;
	add.s32 	%r1562, %r1559, 521288629;
	st.local.v2.u32 	[%rd3+8], {%r1561, %r1562};
	xor.b32  	%r1563, %r1559, 88675123;
	add.s32 	%r2247, %r1556, 5783321;
	st.local.v2.u32 	[%rd3+16], {%r1563, %r2247};
	setp.eq.s32 	%p97, %r1173, 0;
	@%p97 bra 	$L__BB2_262;
	mov.b32 	%r2234, 0;
$L__BB2_149:
	mov.u64 	%rd18, %rd61;
	and.b64  	%rd19, %rd18, 3;
	setp.eq.s64 	%p98, %rd19, 0;
	@%p98 bra 	$L__BB2_261;
	mul.wide.u32 	%rd50, %r2234, 3200;
	mov.u64 	%rd51, precalc_xorwow_matrix;
	add.s64 	%rd20, %rd51, %rd50;
	mov.b32 	%r2247, 0;
	mov.u32 	%r2248, %r2247;
	mov.u32 	%r2249, %r2247;
	mov.u32 	%r2250, %r2247;
	mov.u32 	%r2251, %r2247;
	mov.u32 	%r2240, %r2247;
$L__BB2_151:
	mul.wide.u32 	%rd52, %r2240, 4;
	add.s64 	%rd53, %rd3, %rd52;
	ld.local.u32 	%r611, [%rd53+4];
	shl.b32 	%r612, %r2240, 5;
	mov.b32 	%r2246, 0;
$L__BB2_152:
	.pragma "nounroll";
	shr.u32 	%r1567, %r611, %r2246;
	and.b32  	%r1568, %r1567, 1;
	setp.eq.b32 	%p99, %r1568, 1;
	not.pred 	%p100, %p99;
	add.s32 	%r1569, %r612, %r2246;
	mul.lo.s32 	%r1570, %r1569, 5;
	mul.wide.u32 	%rd54, %r1570, 4;
	add.s64 	%rd21, %rd20, %rd54;
	@%p100 bra 	$L__BB2_154;
	ld.global.u32 	%r1571, [%rd21];
	xor.b32  	%r2251, %r2251, %r1571;
	ld.global.u32 	%r1572, [%rd21+4];
	xor.b32  	%r2250, %r2250, %r1572;
	ld.global.u32 	%r1573, [%rd21+8];
	xor.b32  	%r2249, %r2249, %r1573;
	ld.global.u32 	%r1574, [%rd21+12];
	xor.b32  	%r2248, %r2248, %r1574;
	ld.global.u32 	%r1575, [%rd21+16];
	xor.b32  	%r2247, %r2247, %r1575;
$L__BB2_154:
	and.b32  	%r1577, %r1567, 2;
	setp.eq.s32 	%p101, %r1577, 0;
	@%p101 bra 	$L__BB2_156;
	ld.global.u32 	%r1578, [%rd21+20];
	xor.b32  	%r2251, %r2251, %r1578;
	ld.global.u32 	%r1579, [%rd21+24];
	xor.b32  	%r2250, %r2250, %r1579;
	ld.global.u32 	%r1580, [%rd21+28];
	xor.b32  	%r2249, %r2249, %r1580;
	ld.global.u32 	%r1581, [%rd21+32];
	xor.b32  	%r2248, %r2248, %r1581;
	ld.global.u32 	%r1582, [%rd21+36];
	xor.b32  	%r2247, %r2247, %r1582;
$L__BB2_156:
	and.b32  	%r1584, %r1567, 4;
	setp.eq.s32 	%p102, %r1584, 0;
	@%p102 bra 	$L__BB2_158;
	ld.global.u32 	%r1585, [%rd21+40];
	xor.b32  	%r2251, %r2251, %r1585;
	ld.global.u32 	%r1586, [%rd21+44];
	xor.b32  	%r2250, %r2250, %r1586;
	ld.global.u32 	%r1587, [%rd21+48];
	xor.b32  	%r2249, %r2249, %r1587;
	ld.global.u32 	%r1588, [%rd21+52];
	xor.b32  	%r2248, %r2248, %r1588;
	ld.global.u32 	%r1589, [%rd21+56];
	xor.b32  	%r2247, %r2247, %r1589;
$L__BB2_158:
	and.b32  	%r1591, %r1567, 8;
	setp.eq.s32 	%p103, %r1591, 0;
	@%p103 bra 	$L__BB2_160;
	ld.global.u32 	%r1592, [%rd21+60];
	xor.b32  	%r2251, %r2251, %r1592;
	ld.global.u32 	%r1593, [%rd21+64];
	xor.b32  	%r2250, %r2250, %r1593;
	ld.global.u32 	%r1594, [%rd21+68];
	xor.b32  	%r2249, %r2249, %r1594;
	ld.global.u32 	%r1595, [%rd21+72];
	xor.b32  	%r2248, %r2248, %r1595;
	ld.global.u32 	%r1596, [%rd21+76];
	xor.b32  	%r2247, %r2247, %r1596;
$L__BB2_160:
	and.b32  	%r1598, %r1567, 16;
	setp.eq.s32 	%p104, %r1598, 0;
	@%p104 bra 	$L__BB2_162;
	ld.global.u32 	%r1599, [%rd21+80];
	xor.b32  	%r2251, %r2251, %r1599;
	ld.global.u32 	%r1600, [%rd21+84];
	xor.b32  	%r2250, %r2250, %r1600;
	ld.global.u32 	%r1601, [%rd21+88];
	xor.b32  	%r2249, %r2249, %r1601;
	ld.global.u32 	%r1602, [%rd21+92];
	xor.b32  	%r2248, %r2248, %r1602;
	ld.global.u32 	%r1603, [%rd21+96];
	xor.b32  	%r2247, %r2247, %r1603;
$L__BB2_162:
	and.b32  	%r1605, %r1567, 32;
	setp.eq.s32 	%p105, %r1605, 0;
	@%p105 bra 	$L__BB2_164;
	ld.global.u32 	%r1606, [%rd21+100];
	xor.b32  	%r2251, %r2251, %r1606;
	ld.global.u32 	%r1607, [%rd21+104];
	xor.b32  	%r2250, %r2250, %r1607;
	ld.global.u32 	%r1608, [%rd21+108];
	xor.b32  	%r2249, %r2249, %r1608;
	ld.global.u32 	%r1609, [%rd21+112];
	xor.b32  	%r2248, %r2248, %r1609;
	ld.global.u32 	%r1610, [%rd21+116];
	xor.b32  	%r2247, %r2247, %r1610;
$L__BB2_164:
	and.b32  	%r1612, %r1567, 64;
	setp.eq.s32 	%p106, %r1612, 0;
	@%p106 bra 	$L__BB2_166;
	ld.global.u32 	%r1613, [%rd21+120];
	xor.b32  	%r2251, %r2251, %r1613;
	ld.global.u32 	%r1614, [%rd21+124];
	xor.b32  	%r2250, %r2250, %r1614;
	ld.global.u32 	%r1615, [%rd21+128];
	xor.b32  	%r2249, %r2249, %r1615;
	ld.global.u32 	%r1616, [%rd21+132];
	xor.b32  	%r2248, %r2248, %r1616;
	ld.global.u32 	%r1617, [%rd21+136];
	xor.b32  	%r2247, %r2247, %r1617;
$L__BB2_166:
	and.b32  	%r1619, %r1567, 128;
	setp.eq.s32 	%p107, %r1619, 0;
	@%p107 bra 	$L__BB2_168;
	ld.global.u32 	%r1620, [%rd21+140];
	xor.b32  	%r2251, %r2251, %r1620;
	ld.global.u32 	%r1621, [%rd21+144];
	xor.b32  	%r2250, %r2250, %r1621;
	ld.global.u32 	%r1622, [%rd21+148];
	xor.b32  	%r2249, %r2249, %r1622;
	ld.global.u32 	%r1623, [%rd21+152];
	xor.b32  	%r2248, %r2248, %r1623;
	ld.global.u32 	%r1624, [%rd21+156];
	xor.b32  	%r2247, %r2247, %r1624;
$L__BB2_168:
	and.b32  	%r1626, %r1567, 256;
	setp.eq.s32 	%p108, %r1626, 0;
	@%p108 bra 	$L__BB2_170;
	ld.global.u32 	%r1627, [%rd21+160];
	xor.b32  	%r2251, %r2251, %r1627;
	ld.global.u32 	%r1628, [%rd21+164];
	xor.b32  	%r2250, %r2250, %r1628;
	ld.global.u32 	%r1629, [%rd21+168];
	xor.b32  	%r2249, %r2249, %r1629;
	ld.global.u32 	%r1630, [%rd21+172];
	xor.b32  	%r2248, %r2248, %r1630;
	ld.global.u32 	%r1631, [%rd21+176];
	xor.b32  	%r2247, %r2247, %r1631;
$L__BB2_170:
	and.b32  	%r1633, %r1567, 512;
	setp.eq.s32 	%p109, %r1633, 0;
	@%p109 bra 	$L__BB2_172;
	ld.global.u32 	%r1634, [%rd21+180];
	xor.b32  	%r2251, %r2251, %r1634;
	ld.global.u32 	%r1635, [%rd21+184];
	xor.b32  	%r2250, %r2250, %r1635;
	ld.global.u32 	%r1636, [%rd21+188];
	xor.b32  	%r2249, %r2249, %r1636;
	ld.global.u32 	%r1637, [%rd21+192];
	xor.b32  	%r2248, %r2248, %r1637;
	ld.global.u32 	%r1638, [%rd21+196];
	xor.b32  	%r2247, %r2247, %r1638;
$L__BB2_172:
	and.b32  	%r1640, %r1567, 1024;
	setp.eq.s32 	%p110, %r1640, 0;
	@%p110 bra 	$L__BB2_174;
	ld.global.u32 	%r1641, [%rd21+200];
	xor.b32  	%r2251, %r2251, %r1641;
	ld.global.u32 	%r1642, [%rd21+204];
	xor.b32  	%r2250, %r2250, %r1642;
	ld.global.u32 	%r1643, [%rd21+208];
	xor.b32  	%r2249, %r2249, %r1643;
	ld.global.u32 	%r1644, [%rd21+212];
	xor.b32  	%r2248, %r2248, %r1644;
	ld.global.u32 	%r1645, [%rd21+216];
	xor.b32  	%r2247, %r2247, %r1645;
$L__BB2_174:
	and.b32  	%r1647, %r1567, 2048;
	setp.eq.s32 	%p111, %r1647, 0;
	@%p111 bra 	$L__BB2_176;
	ld.global.u32 	%r1648, [%rd21+220];
	xor.b32  	%r2251, %r2251, %r1648;
	ld.global.u32 	%r1649, [%rd21+224];
	xor.b32  	%r2250, %r2250, %r1649;
	ld.global.u32 	%r1650, [%rd21+228];
	xor.b32  	%r2249, %r2249, %r1650;
	ld.global.u32 	%r1651, [%rd21+232];
	xor.b32  	%r2248, %r2248, %r1651;
	ld.global.u32 	%r1652, [%rd21+236];
	xor.b32  	%r2247, %r2247, %r1652;
$L__BB2_176:
	and.b32  	%r1654, %r1567, 4096;
	setp.eq.s32 	%p112, %r1654, 0;
	@%p112 bra 	$L__BB2_178;
	ld.global.u32 	%r1655, [%rd21+240];
	xor.b32  	%r2251, %r2251, %r1655;
	ld.global.u32 	%r1656, [%rd21+244];
	xor.b32  	%r2250, %r2250, %r1656;
	ld.global.u32 	%r1657, [%rd21+248];
	xor.b32  	%r2249, %r2249, %r1657;
	ld.global.u32 	%r1658, [%rd21+252];
	xor.b32  	%r2248, %r2248, %r1658;
	ld.global.u32 	%r1659, [%rd21+256];
	xor.b32  	%r2247, %r2247, %r1659;
$L__BB2_178:
	and.b32  	%r1661, %r1567, 8192;
	setp.eq.s32 	%p113, %r1661, 0;
	@%p113 bra 	$L__BB2_180;
	ld.global.u32 	%r1662, [%rd21+260];
	xor.b32  	%r2251, %r2251, %r1662;
	ld.global.u32 	%r1663, [%rd21+264];
	xor.b32  	%r2250, %r2250, %r1663;
	ld.global.u32 	%r1664, [%rd21+268];
	xor.b32  	%r2249, %r2249, %r1664;
	ld.global.u32 	%r1665, [%rd21+272];
	xor.b32  	%r2248, %r2248, %r1665;
	ld.global.u32 	%r1666, [%rd21+276];
	xor.b32  	%r2247, %r2247, %r1666;
$L__BB2_180:
	and.b32  	%r1668, %r1567, 16384;
	setp.eq.s32 	%p114, %r1668, 0;
	@%p114 bra 	$L__BB2_182;
	ld.global.u32 	%r1669, [%rd21+280];
	xor.b32  	%r2251, %r2251, %r1669;
	ld.global.u32 	%r1670, [%rd21+284];
	xor.b32  	%r2250, %r2250, %r1670;
	ld.global.u32 	%r1671, [%rd21+288];
	xor.b32  	%r2249, %r2249, %r1671;
	ld.global.u32 	%r1672, [%rd21+292];
	xor.b32  	%r2248, %r2248, %r1672;
	ld.global.u32 	%r1673, [%rd21+296];
	xor.b32  	%r2247, %r2247, %r1673;
$L__BB2_182:
	and.b32  	%r1675, %r1567, 32768;
	setp.eq.s32 	%p115, %r1675, 0;
	@%p115 bra 	$L__BB2_184;
	ld.global.u32 	%r1676, [%rd21+300];
	xor.b32  	%r2251, %r2251, %r1676;
	ld.global.u32 	%r1677, [%rd21+304];
	xor.b32  	%r2250, %r2250, %r1677;
	ld.global.u32 	%r1678, [%rd21+308];
	xor.b32  	%r2249, %r2249, %r1678;
	ld.global.u32 	%r1679, [%rd21+312];
	xor.b32  	%r2248, %r2248, %r1679;
	ld.global.u32 	%r1680, [%rd21+316];
	xor.b32  	%r2247, %r2247, %r1680;
$L__BB2_184:
	add.s32 	%r2246, %r2246, 16;
	setp.ne.s32 	%p116, %r2246, 32;
	@%p116 bra 	$L__BB2_152;
	mad.lo.s32 	%r1681, %r2240, -31, %r612;
	add.s32 	%r2240, %r1681, 1;
	setp.ne.s32 	%p117, %r2240, 5;
	@%p117 bra 	$L__BB2_151;
	st.local.u32 	[%rd3+4], %r2251;
	st.local.v2.u32 	[%rd3+8], {%r2250, %r2249};
	st.local.v2.u32 	[%rd3+16], {%r2248, %r2247};
	setp.eq.s64 	%p118, %rd19, 1;
	@%p118 bra 	$L__BB2_261;
	mov.b32 	%r2247, 0;
	mov.u32 	%r2340, %r2247;
	mov.u32 	%r2341, %r2247;
	mov.u32 	%r2342, %r2247;
	mov.u32 	%r2251, %r2247;
	mov.u32 	%r2332, %r2247;
$L__BB2_188:
	mul.wide.u32 	%rd55, %r2332, 4;
	add.s64 	%rd56, %rd3, %rd55;
	ld.local.u32 	%r787, [%rd56+4];
	shl.b32 	%r788, %r2332, 5;
	mov.b32 	%r2338, 0;
$L__BB2_189:
	.pragma "nounroll";
	shr.u32 	%r1684, %r787, %r2338;
	and.b32  	%r1685, %r1684, 1;
	setp.eq.b32 	%p119, %r1685, 1;
	not.pred 	%p120, %p119;
	add.s32 	%r1686, %r788, %r2338;
	mul.lo.s32 	%r1687, %r1686, 5;
	mul.wide.u32 	%rd57, %r1687, 4;
	add.s64 	%rd22, %rd20, %rd57;
	@%p120 bra 	$L__BB2_191;
	ld.global.u32 	%r1688, [%rd22];
	xor.b32  	%r2251, %r2251, %r1688;
	ld.global.u32 	%r1689, [%rd22+4];
	xor.b32  	%r2342, %r2342, %r1689;
	ld.global.u32 	%r1690, [%rd22+8];
	xor.b32  	%r2341, %r2341, %r1690;
	ld.global.u32 	%r1691, [%rd22+12];
	xor.b32  	%r2340, %r2340, %r1691;
	ld.global.u32 	%r1692, [%rd22+16];
	xor.b32  	%r2247, %r2247, %r1692;
$L__BB2_191:
	and.b32  	%r1694, %r1684, 2;
	setp.eq.s32 	%p121, %r1694, 0;
	@%p121 bra 	$L__BB2_193;
	ld.global.u32 	%r1695, [%rd22+20];
	xor.b32  	%r2251, %r2251, %r1695;
	ld.global.u32 	%r1696, [%rd22+24];
	xor.b32  	%r2342, %r2342, %r1696;
	ld.global.u32 	%r1697, [%rd22+28];
	xor.b32  	%r2341, %r2341, %r1697;
	ld.global.u32 	%r1698, [%rd22+32];
	xor.b32  	%r2340, %r2340, %r1698;
	ld.global.u32 	%r1699, [%rd22+36];
	xor.b32  	%r2247, %r2247, %r1699;
$L__BB2_193:
	and.b32  	%r1701, %r1684, 4;
	setp.eq.s32 	%p122, %r1701, 0;
	@%p122 bra 	$L__BB2_195;
	ld.global.u32 	%r1702, [%rd22+40];
	xor.b32  	%r2251, %r2251, %r1702;
	ld.global.u32 	%r1703, [%rd22+44];
	xor.b32  	%r2342, %r2342, %r1703;
	ld.global.u32 	%r1704, [%rd22+48];
	xor.b32  	%r2341, %r2341, %r1704;
	ld.global.u32 	%r1705, [%rd22+52];
	xor.b32  	%r2340, %r2340, %r1705;
	ld.global.u32 	%r1706, [%rd22+56];
	xor.b32  	%r2247, %r2247, %r1706;
$L__BB2_195:
	and.b32  	%r1708, %r1684, 8;
	setp.eq.s32 	%p123, %r1708, 0;
	@%p123 bra 	$L__BB2_197;
	ld.global.u32 	%r1709, [%rd22+60];
	xor.b32  	%r2251, %r2251, %r1709;
	ld.global.u32 	%r1710, [%rd22+64];
	xor.b32  	%r2342, %r2342, %r1710;
	ld.global.u32 	%r1711, [%rd22+68];
	xor.b32  	%r2341, %r2341, %r1711;
	ld.global.u32 	%r1712, [%rd22+72];
	xor.b32  	%r2340, %r2340, %r1712;
	ld.global.u32 	%r1713, [%rd22+76];
	xor.b32  	%r2247, %r2247, %r1713;
$L__BB2_197:
	and.b32  	%r1715, %r1684, 16;
	setp.eq.s32 	%p124, %r1715, 0;
	@%p124 bra 	$L__BB2_199;
	ld.global.u32 	%r1716, [%rd22+80];
	xor.b32  	%r2251, %r2251, %r1716;
	ld.global.u32 	%r1717, [%rd22+84];
	xor.b32  	%r2342, %r2342, %r1717;
	ld.global.u32 	%r1718, [%rd22+88];
	xor.b32  	%r2341, %r2341, %r1718;
	ld.global.u32 	%r1719, [%rd22+92];
	xor.b32  	%r2340, %r2340, %r1719;
	ld.global.u32 	%r1720, [%rd22+96];
	xor.b32  	%r2247, %r2247, %r1720;
$L__BB2_199:
	and.b32  	%r1722, %r1684, 32;
	setp.eq.s32 	%p125, %r1722, 0;
	@%p125 bra 	$L__BB2_201;
	ld.global.u32 	%r1723, [%rd22+100];
	xor.b32  	%r2251, %r2251, %r1723;
	ld.global.u32 	%r1724, [%rd22+104];
	xor.b32  	%r2342, %r2342, %r1724;
	ld.global.u32 	%r1725, [%rd22+108];
	xor.b32  	%r2341, %r2341, %r1725;
	ld.global.u32 	%r1726, [%rd22+112];
	xor.b32  	%r2340, %r2340, %r1726;
	ld.global.u32 	%r1727, [%rd22+116];
	xor.b32  	%r2247, %r2247, %r1727;
$L__BB2_201:
	and.b32  	%r1729, %r1684, 64;
	setp.eq.s32 	%p126, %r1729, 0;
	@%p126 bra 	$L__BB2_203;
	ld.global.u32 	%r1730, [%rd22+120];
	xor.b32  	%r2251, %r2251, %r1730;
	ld.global.u32 	%r1731, [%rd22+124];
	xor.b32  	%r2342, %r2342, %r1731;
	ld.global.u32 	%r1732, [%rd22+128];
	xor.b32  	%r2341, %r2341, %r1732;
	ld.global.u32 	%r1733, [%rd22+132];
	xor.b32  	%r2340, %r2340, %r1733;
	ld.global.u32 	%r1734, [%rd22+136];
	xor.b32  	%r2247, %r2247, %r1734;
$L__BB2_203:
	and.b32  	%r1736, %r1684, 128;
	setp.eq.s32 	%p127, %r1736, 0;
	@%p127 bra 	$L__BB2_205;
	ld.global.u32 	%r1737, [%rd22+140];
	xor.b32  	%r2251, %r2251, %r1737;
	ld.global.u32 	%r1738, [%rd22+144];
	xor.b32  	%r2342, %r2342, %r1738;
	ld.global.u32 	%r1739, [%rd22+148];
	xor.b32  	%r2341, %r2341, %r1739;
	ld.global.u32 	%r1740, [%rd22+152];
	xor.b32  	%r2340, %r2340, %r1740;
	ld.global.u32 	%r1741, [%rd22+156];
	xor.b32  	%r2247, %r2247, %r1741;
$L__BB2_205:
	and.b32  	%r1743, %r1684, 256;
	setp.eq.s32 	%p128, %r1743, 0;
	@%p128 bra 	$L__BB2_207;
	ld.global.u32 	%r1744, [%rd22+160];
	xor.b32  	%r2251, %r2251, %r1744;
	ld.global.u32 	%r1745, [%rd22+164];
	xor.b32  	%r2342, %r2342, %r1745;
	ld.global.u32 	%r1746, [%rd22+168];
	xor.b32  	%r2341, %r2341, %r1746;
	ld.global.u32 	%r1747, [%rd22+172];
	xor.b32  	%r2340, %r2340, %r1747;
	ld.global.u32 	%r1748, [%rd22+176];
	xor.b32  	%r2247, %r2247, %r1748;
$L__BB2_207:
	and.b32  	%r1750, %r1684, 512;
	setp.eq.s32 	%p129, %r1750, 0;
	@%p129 bra 	$L__BB2_209;
	ld.global.u32 	%r1751, [%rd22+180];
	xor.b32  	%r2251, %r2251, %r1751;
	ld.global.u32 	%r1752, [%rd22+184];
	xor.b32  	%r2342, %r2342, %r1752;
	ld.global.u32 	%r1753, [%rd22+188];
	xor.b32  	%r2341, %r2341, %r1753;
	ld.global.u32 	%r1754, [%rd22+192];
	xor.b32  	%r2340, %r2340, %r1754;
	ld.global.u32 	%r1755, [%rd22+196];
	xor.b32  	%r2247, %r2247, %r1755;
$L__BB2_209:
	and.b32  	%r1757, %r1684, 1024;
	setp.eq.s32 	%p130, %r1757, 0;
	@%p130 bra 	$L__BB2_211;
	ld.global.u32 	%r1758, [%rd22+200];
	xor.b32  	%r2251, %r2251, %r1758;
	ld.global.u32 	%r1759, [%rd22+204];
	xor.b32  	%r2342, %r2342, %r1759;
	ld.global.u32 	%r1760, [%rd22+208];
	xor.b32  	%r2341, %r2341, %r1760;
	ld.global.u32 	%r1761, [%rd22+212];
	xor.b32  	%r2340, %r2340, %r1761;
	ld.global.u32 	%r1762, [%rd22+216];
	xor.b32  	%r2247, %r2247, %r1762;
$L__BB2_211:
	and.b32  	%r1764, %r1684, 2048;
	setp.eq.s32 	%p131, %r1764, 0;
	@%p131 bra 	$L__BB2_213;
	ld.global.u32 	%r1765, [%rd22+220];
	xor.b32  	%r2251, %r2251, %r1765;
	ld.global.u32 	%r1766, [%rd22+224];
	xor.b32  	%r2342, %r2342, %r1766;
	ld.global.u32 	%r1767, [%rd22+228];
	xor.b32  	%r2341, %r2341, %r1767;
	ld.global.u32 	%r1768, [%rd22+232];
	xor.b32  	%r2340, %r2340, %r1768;
	ld.global.u32 	%r1769, [%rd22+236];
	xor.b32  	%r2247, %r2247, %r1769;
$L__BB2_213:
	and.b32  	%r1771, %r1684, 4096;
	setp.eq.s32 	%p132, %r1771, 0;
	@%p132 bra 	$L__BB2_215;
	ld.global.u32 	%r1772, [%rd22+240];
	xor.b32  	%r2251, %r2251, %r1772;
	ld.global.u32 	%r1773, [%rd22+244];
	xor.b32  	%r2342, %r2342, %r1773;
	ld.global.u32 	%r1774, [%rd22+248];
	xor.b32  	%r2341, %r2341, %r1774;
	ld.global.u32 	%r1775, [%rd22+252];
	xor.b32  	%r2340, %r2340, %r1775;
	ld.global.u32 	%r1776, [%rd22+256];
	xor.b32  	%r2247, %r2247, %r1776;
$L__BB2_215:
	and.b32  	%r1778, %r1684, 8192;
	setp.eq.s32 	%p133, %r1778, 0;
	@%p133 bra 	$L__BB2_217;
	ld.global.u32 	%r1779, [%rd22+260];
	xor.b32  	%r2251, %r2251, %r1779;
	ld.global.u32 	%r1780, [%rd22+264];
	xor.b32  	%r2342, %r2342, %r1780;
	ld.global.u32 	%r1781, [%rd22+268];
	xor.b32  	%r2341, %r2341, %r1781;
	ld.global.u32 	%r1782, [%rd22+272];
	xor.b32  	%r2340, %r2340, %r1782;
	ld.global.u32 	%r1783, [%rd22+276];
	xor.b32  	%r2247, %r2247, %r1783;
$L__BB2_217:
	and.b32  	%r1785, %r1684, 16384;
	setp.eq.s32 	%p134, %r1785, 0;
	@%p134 bra 	$L__BB2_219;
	ld.global.u32 	%r1786, [%rd22+280];
	xor.b32  	%r2251, %r2251, %r1786;
	ld.global.u32 	%r1787, [%rd22+284];
	xor.b32  	%r2342, %r2342, %r1787;
	ld.global.u32 	%r1788, [%rd22+288];
	xor.b32  	%r2341, %r2341, %r1788;
	ld.global.u32 	%r1789, [%rd22+292];
	xor.b32  	%r2340, %r2340, %r1789;
	ld.global.u32 	%r1790, [%rd22+296];
	xor.b32  	%r2247, %r2247, %r1790;
$L__BB2_219:
	and.b32  	%r1792, %r1684, 32768;
	setp.eq.s32 	%p135, %r1792, 0;
	@%p135 bra 	$L__BB2_221;
	ld.global.u32 	%r1793, [%rd22+300];
	xor.b32  	%r2251, %r2251, %r1793;
	ld.global.u32 	%r1794, [%rd22+304];
	xor.b32  	%r2342, %r2342, %r1794;
	ld.global.u32 	%r1795, [%rd22+308];
	xor.b32  	%r2341, %r2341, %r1795;
	ld.global.u32 	%r1796, [%rd22+312];
	xor.b32  	%r2340, %r2340, %r1796;
	ld.global.u32 	%r1797, [%rd22+316];
	xor.b32  	%r2247, %r2247, %r1797;
$L__BB2_221:
	add.s32 	%r2338, %r2338, 16;
	setp.ne.s32 	%p136, %r2338, 32;
	@%p136 bra 	$L__BB2_189;
	mad.lo.s32 	%r1798, %r2332, -31, %r788;
	add.s32 	%r2332, %r1798, 1;
	setp.ne.s32 	%p137, %r2332, 5;
	@%p137 bra 	$L__BB2_188;
	st.local.u32 	[%rd3+4], %r2251;
	st.local.v2.u32 	[%rd3+8], {%r2342, %r2341};
	st.local.v2.u32 	[%rd3+16], {%r2340, %r2247};
	setp.ne.s64 	%p138, %rd19, 3;
	@%p138 bra 	$L__BB2_261;
	mov.b32 	%r2247, 0;
	mov.u32 	%r2432, %r2247;
	mov.u32 	%r2433, %r2247;
	mov.u32 	%r2434, %r2247;
	mov.u32 	%r2251, %r2247;
	mov.u32 	%r2424, %r2247;
$L__BB2_225:
	mul.wide.u32 	%rd58, %r2424, 4;
	add.s64 	%rd59, %rd3, %rd58;
	ld.local.u32 	%r963, [%rd59+4];
	shl.b32 	%r964, %r2424, 5;
	mov.b32 	%r2430, 0;
$L__BB2_226:
	.pragma "nounroll";
	shr.u32 	%r1801, %r963, %r2430;
	and.b32  	%r1802, %r1801, 1;
	setp.eq.b32 	%p139, %r1802, 1;
	not.pred 	%p140, %p139;
	add.s32 	%r1803, %r964, %r2430;
	mul.lo.s32 	%r1804, %r1803, 5;
	mul.wide.u32 	%rd60, %r1804, 4;
	add.s64 	%rd23, %rd20, %rd60;
	@%p140 bra 	$L__BB2_228;
	ld.global.u32 	%r1805, [%rd23];
	xor.b32  	%r2251, %r2251, %r1805;
	ld.global.u32 	%r1806, [%rd23+4];
	xor.b32  	%r2434, %r2434, %r1806;
	ld.global.u32 	%r1807, [%rd23+8];
	xor.b32  	%r2433, %r2433, %r1807;
	ld.global.u32 	%r1808, [%rd23+12];
	xor.b32  	%r2432, %r2432, %r1808;
	ld.global.u32 	%r1809, [%rd23+16];
	xor.b32  	%r2247, %r2247, %r1809;
$L__BB2_228:
	and.b32  	%r1811, %r1801, 2;
	setp.eq.s32 	%p141, %r1811, 0;
	@%p141 bra 	$L__BB2_230;
	ld.global.u32 	%r1812, [%rd23+20];
	xor.b32  	%r2251, %r2251, %r1812;
	ld.global.u32 	%r1813, [%rd23+24];
	xor.b32  	%r2434, %r2434, %r1813;
	ld.global.u32 	%r1814, [%rd23+28];
	xor.b32  	%r2433, %r2433, %r1814;
	ld.global.u32 	%r1815, [%rd23+32];
	xor.b32  	%r2432, %r2432, %r1815;
	ld.global.u32 	%r1816, [%rd23+36];
	xor.b32  	%r2247, %r2247, %r1816;
$L__BB2_230:
	and.b32  	%r1818, %r1801, 4;
	setp.eq.s32 	%p142, %r1818, 0;
	@%p142 bra 	$L__BB2_232;
	ld.global.u32 	%r1819, [%rd23+40];
	xor.b32  	%r2251, %r2251, %r1819;
	ld.global.u32 	%r1820, [%rd23+44];
	xor.b32  	%r2434, %r2434, %r1820;
	ld.global.u32 	%r1821, [%rd23+48];
	xor.b32  	%r2433, %r2433, %r1821;
	ld.global.u32 	%r1822, [%rd23+52];
	xor.b32  	%r2432, %r2432, %r1822;
	ld.global.u32 	%r1823, [%rd23+56];
	xor.b32  	%r2247, %r2247, %r1823;
$L__BB2_232:
	and.b32  	%r1825, %r1801, 8;
	setp.eq.s32 	%p143, %r1825, 0;
	@%p143 bra 	$L__BB2_234;
	ld.global.u32 	%r1826, [%rd23+60];
	xor.b32  	%r2251, %r2251, %r1826;
	ld.global.u32 	%r1827, [%rd23+64];
	xor.b32  	%r2434, %r2434, %r1827;
	ld.global.u32 	%r1828, [%rd23+68];
	xor.b32  	%r2433, %r2433, %r1828;
	ld.global.u32 	%r1829, [%rd23+72];
	xor.b32  	%r2432, %r2432, %r1829;
	ld.global.u32 	%r1830, [%rd23+76];
	xor.b32  	%r2247, %r2247, %r1830;
$L__BB2_234:
	and.b32  	%r1832, %r1801, 16;
	setp.eq.s32 	%p144, %r1832, 0;
	@%p144 bra 	$L__BB2_236;
	ld.global.u32 	%r1833, [%rd23+80];
	xor.b32  	%r2251, %r2251, %r1833;
	ld.global.u32 	%r1834, [%rd23+84];
	xor.b32  	%r2434, %r2434, %r1834;
	ld.global.u32 	%r1835, [%rd23+88];
	xor.b32  	%r2433, %r2433, %r1835;
	ld.global.u32 	%r1836, [%rd23+92];
	xor.b32  	%r2432, %r2432, %r1836;
	ld.global.u32 	%r1837, [%rd23+96];
	xor.b32  	%r2247, %r2247, %r1837;
$L__BB2_236:
	and.b32  	%r1839, %r1801, 32;
	setp.eq.s32 	%p145, %r1839, 0;
	@%p145 bra 	$L__BB2_238;
	ld.global.u32 	%r1840, [%rd23+100];
	xor.b32  	%r2251, %r2251, %r1840;
	ld.global.u32 	%r1841, [%rd23+104];
	xor.b32  	%r2434, %r2434, %r1841;
	ld.global.u32 	%r1842, [%rd23+108];
	xor.b32  	%r2433, %r2433, %r1842;
	ld.global.u32 	%r1843, [%rd23+112];
	xor.b32  	%r2432, %r2432, %r1843;
	ld.global.u32 	%r1844, [%rd23+116];
	xor.b32  	%r2247, %r2247, %r1844;
$L__BB2_238:
	and.b32  	%r1846, %r1801, 64;
	setp.eq.s32 	%p146, %r1846, 0;
	@%p146 bra 	$L__BB2_240;
	ld.global.u32 	%r1847, [%rd23+120];
	xor.b32  	%r2251, %r2251, %r1847;
	ld.global.u32 	%r1848, [%rd23+124];
	xor.b32  	%r2434, %r2434, %r1848;
	ld.global.u32 	%r1849, [%rd23+128];
	xor.b32  	%r2433, %r2433, %r1849;
	ld.global.u32 	%r1850, [%rd23+132];
	xor.b32  	%r2432, %r2432, %r1850;
	ld.global.u32 	%r1851, [%rd23+136];
	xor.b32  	%r2247, %r2247, %r1851;
$L__BB2_240:
	and.b32  	%r1853, %r1801, 128;
	setp.eq.s32 	%p147, %r1853, 0;
	@%p147 bra 	$L__BB2_242;
	ld.global.u32 	%r1854, [%rd23+140];
	xor.b32  	%r2251, %r2251, %r1854;
	ld.global.u32 	%r1855, [%rd23+144];
	xor.b32  	%r2434, %r2434, %r1855;
	ld.global.u32 	%r1856, [%rd23+148];
	xor.b32  	%r2433, %r2433, %r1856;
	ld.global.u32 	%r1857, [%rd23+152];
	xor.b32  	%r2432, %r2432, %r1857;
	ld.global.u32 	%r1858, [%rd23+156];
	xor.b32  	%r2247, %r2247, %r1858;
$L__BB2_242:
	and.b32  	%r1860, %r1801, 256;
	setp.eq.s32 	%p148, %r1860, 0;
	@%p148 bra 	$L__BB2_244;
	ld.global.u32 	%r1861, [%rd23+160];
	xor.b32  	%r2251, %r2251, %r1861;
	ld.global.u32 	%r1862, [%rd23+164];
	xor.b32  	%r2434, %r2434, %r1862;
	ld.global.u32 	%r1863, [%rd23+168];
	xor.b32  	%r2433, %r2433, %r1863;
	ld.global.u32 	%r1864, [%rd23+172];
	xor.b32  	%r2432, %r2432, %r1864;
	ld.global.u32 	%r1865, [%rd23+176];
	xor.b32  	%r2247, %r2247, %r1865;
$L__BB2_244:
	and.b32  	%r1867, %r1801, 512;
	setp.eq.s32 	%p149, %r1867, 0;
	@%p149 bra 	$L__BB2_246;
	ld.global.u32 	%r1868, [%rd23+180];
	xor.b32  	%r2251, %r2251, %r1868;
	ld.global.u32 	%r1869, [%rd23+184];
	xor.b32  	%r2434, %r2434, %r1869;
	ld.global.u32 	%r1870, [%rd23+188];
	xor.b32  	%r2433, %r2433, %r1870;
	ld.global.u32 	%r1871, [%rd23+192];
	xor.b32  	%r2432, %r2432, %r1871;
	ld.global.u32 	%r1872, [%rd23+196];
	xor.b32  	%r2247, %r2247, %r1872;
$L__BB2_246:
	and.b32  	%r1874, %r1801, 1024;
	setp.eq.s32 	%p150, %r1874, 0;
	@%p150 bra 	$L__BB2_248;
	ld.global.u32 	%r1875, [%rd23+200];
	xor.b32  	%r2251, %r2251, %r1875;
	ld.global.u32 	%r1876, [%rd23+204];
	xor.b32  	%r2434, %r2434, %r1876;
	ld.global.u32 	%r1877, [%rd23+208];
	xor.b32  	%r2433, %r2433, %r1877;
	ld.global.u32 	%r1878, [%rd23+212];
	xor.b32  	%r2432, %r2432, %r1878;
	ld.global.u32 	%r1879, [%rd23+216];
	xor.b32  	%r2247, %r2247, %r1879;
$L__BB2_248:
	and.b32  	%r1881, %r1801, 2048;
	setp.eq.s32 	%p151, %r1881, 0;
	@%p151 bra 	$L__BB2_250;
	ld.global.u32 	%r1882, [%rd23+220];
	xor.b32  	%r2251, %r2251, %r1882;
	ld.global.u32 	%r1883, [%rd23+224];
	xor.b32  	%r2434, %r2434, %r1883;
	ld.global.u32 	%r1884, [%rd23+228];
	xor.b32  	%r2433, %r2433, %r1884;
	ld.global.u32 	%r1885, [%rd23+232];
	xor.b32  	%r2432, %r2432, %r1885;
	ld.global.u32 	%r1886, [%rd23+236];
	xor.b32  	%r2247, %r2247, %r1886;
$L__BB2_250:
	and.b32  	%r1888, %r1801, 4096;
	setp.eq.s32 	%p152, %r1888, 0;
	@%p152 bra 	$L__BB2_252;
	ld.global.u32 	%r1889, [%rd23+240];
	xor.b32  	%r2251, %r2251, %r1889;
	ld.global.u32 	%r1890, [%rd23+244];
	xor.b32  	%r2434, %r2434, %r1890;
	ld.global.u32 	%r1891, [%rd23+248];
	xor.b32  	%r2433, %r2433, %r1891;
	ld.global.u32 	%r1892, [%rd23+252];
	xor.b32  	%r2432, %r2432, %r1892;
	ld.global.u32 	%r1893, [%rd23+256];
	xor.b32  	%r2247, %r2247, %r1893;
$L__BB2_252:
	and.b32  	%r1895, %r1801, 8192;
	setp.eq.s32 	%p153, %r1895, 0;
	@%p153 bra 	$L__BB2_254;
	ld.global.u32 	%r1896, [%rd23+260];
	xor.b32  	%r2251, %r2251, %r1896;
	ld.global.u32 	%r1897, [%rd23+264];
	xor.b32  	%r2434, %r2434, %r1897;
	ld.global.u32 	%r1898, [%rd23+268];
	xor.b32  	%r2433, %r2433, %r1898;
	ld.global.u32 	%r1899, [%rd23+272];
	xor.b32  	%r2432, %r2432, %r1899;
	ld.global.u32 	%r1900, [%rd23+276];
	xor.b32  	%r2247, %r2247, %r1900;
$L__BB2_254:
	and.b32  	%r1902, %r1801, 16384;
	setp.eq.s32 	%p154, %r1902, 0;
	@%p154 bra 	$L__BB2_256;
	ld.global.u32 	%r1903, [%rd23+280];
	xor.b32  	%r2251, %r2251, %r1903;
	ld.global.u32 	%r1904, [%rd23+284];
	xor.b32  	%r2434, %r2434, %r1904;
	ld.global.u32 	%r1905, [%rd23+288];
	xor.b32  	%r2433, %r2433, %r1905;
	ld.global.u32 	%r1906, [%rd23+292];
	xor.b32  	%r2432, %r2432, %r1906;
	ld.global.u32 	%r1907, [%rd23+296];
	xor.b32  	%r2247, %r2247, %r1907;
$L__BB2_256:
	and.b32  	%r1909, %r1801, 32768;
	setp.eq.s32 	%p155, %r1909, 0;
	@%p155 bra 	$L__BB2_258;
	ld.global.u32 	%r1910, [%rd23+300];
	xor.b32  	%r2251, %r2251, %r1910;
	ld.global.u32 	%r1911, [%rd23+304];
	xor.b32  	%r2434, %r2434, %r1911;
	ld.global.u32 	%r1912, [%rd23+308];
	xor.b32  	%r2433, %r2433, %r1912;
	ld.global.u32 	%r1913, [%rd23+312];
	xor.b32  	%r2432, %r2432, %r1913;
	ld.global.u32 	%r1914, [%rd23+316];
	xor.b32  	%r2247, %r2247, %r1914;
$L__BB2_258:
	add.s32 	%r2430, %r2430, 16;
	setp.ne.s32 	%p156, %r2430, 32;
	@%p156 bra 	$L__BB2_226;
	mad.lo.s32 	%r1915, %r2424, -31, %r964;
	add.s32 	%r2424, %r1915, 1;
	setp.ne.s32 	%p157, %r2424, 5;
	@%p157 bra 	$L__BB2_225;
	st.local.u32 	[%rd3+4], %r2251;
	st.local.v2.u32 	[%rd3+8], {%r2434, %r2433};
	st.local.v2.u32 	[%rd3+16], {%r2432, %r2247};
$L__BB2_261:
	shr.u64 	%rd61, %rd18, 2;
	add.s32 	%r2234, %r2234, 1;
	setp.gt.u64 	%p158, %rd18, 3;
	@%p158 bra 	$L__BB2_149;
$L__BB2_262:
	shr.u32 	%r1916, %r2251, 2;
	xor.b32  	%r1917, %r1916, %r2251;
	shl.b32 	%r1918, %r2247, 4;
	shl.b32 	%r1919, %r1917, 1;
	xor.b32  	%r1920, %r1919, %r1918;
	xor.b32  	%r1921, %r1920, %r1917;
	xor.b32  	%r1922, %r1921, %r2247;
	add.s32 	%r1923, %r599, %r1922;
	cvt.u16.u32 	%rs16, %r1923;
	add.s16 	%rs17, %rs16, 1;
	and.b16  	%rs18, %rs17, 3;
	add.s16 	%rs19, %rs18, 49;
	st.global.u8 	[%rd5], %rs19;
$L__BB2_263:
	ret;

}
	// .globl	_Z17bloquesEspecialesPciiPiS_
.visible .entry _Z17bloquesEspecialesPciiPiS_(
	.param .u64 .ptr .align 1 _Z17bloquesEspecialesPciiPiS__param_0,
	.param .u32 _Z17bloquesEspecialesPciiPiS__param_1,
	.param .u32 _Z17bloquesEspecialesPciiPiS__param_2,
	.param .u64 .ptr .align 1 _Z17bloquesEspecialesPciiPiS__param_3,
	.param .u64 .ptr .align 1 _Z17bloquesEspecialesPciiPiS__param_4
)
{
	.local .align 8 .b8 	__local_depot3[24];
	.reg .b64 	%SP;
	.reg .b64 	%SPL;
	.reg .pred 	%p<13>;
	.reg .b16 	%rs<11>;
	.reg .b32 	%r<22>;
	.reg .b32 	%f<9>;
	.reg .b64 	%rd<24>;
	.reg .b64 	%fd<9>;

	mov.u64 	%SPL, __local_depot3;
	cvta.local.u64 	%SP, %SPL;
	ld.param.u64 	%rd5, [_Z17bloquesEspecialesPciiPiS__param_0];
	ld.param.u32 	%r5, [_Z17bloquesEspecialesPciiPiS__param_1];
	ld.param.u32 	%r6, [_Z17bloquesEspecialesPciiPiS__param_2];
	ld.param.u64 	%rd6, [_Z17bloquesEspecialesPciiPiS__param_3];
	ld.param.u64 	%rd7, [_Z17bloquesEspecialesPciiPiS__param_4];
	cvta.to.global.u64 	%rd1, %rd7;
	cvta.to.global.u64 	%rd2, %rd6;
	cvta.to.global.u64 	%rd8, %rd5;
	add.u64 	%rd9, %SP, 0;
	add.u64 	%rd3, %SPL, 0;
	mov.u32 	%r7, %ntid.x;
	mov.u32 	%r1, %tid.y;
	mov.u32 	%r2, %tid.x;
	mad.lo.s32 	%r3, %r1, %r7, %r2;
	mad.lo.s32 	%r4, %r5, %r7, %r6;
	cvt.u64.u32 	%rd10, %r3;
	add.s64 	%rd4, %rd8, %rd10;
	ld.global.u8 	%rs1, [%rd4];
	cvt.s64.s32 	%rd11, %r4;
	add.s64 	%rd12, %rd8, %rd11;
	ld.global.u8 	%rs3, [%rd12];
	bar.sync 	0;
	setp.eq.s16 	%p1, %rs3, 84;
	@%p1 bra 	$L__BB3_4;
	setp.ne.s16 	%p2, %rs3, 66;
	@%p2 bra 	$L__BB3_7;
	mov.u64 	%rd19, $str;
	cvta.global.u64 	%rd20, %rd19;
	{ // callseq 11, 0
	.param .b64 param0;
	st.param.b64 	[param0], %rd20;
	.param .b64 param1;
	st.param.b64 	[param1], 0;
	.param .b32 retval0;
	call.uni (retval0), 
	vprintf, 
	(
	param0, 
	param1
	);
	ld.param.b32 	%r15, [retval0];
	} // callseq 11
	setp.ne.s32 	%p5, %r2, %r6;
	@%p5 bra 	$L__BB3_7;
	mov.b16 	%rs5, 88;
	st.global.u8 	[%rd4], %rs5;
	atom.global.add.u32 	%r17, [%rd2], 1;
	bra.uni 	$L__BB3_7;
$L__BB3_4:
	sub.s32 	%r8, %r2, %r6;
	cvt.rn.f32.u32 	%f1, %r8;
	abs.f32 	%f2, %f1;
	cvt.f64.f32 	%fd1, %f2;
	sub.s32 	%r9, %r1, %r5;
	cvt.rn.f32.u32 	%f3, %r9;
	abs.f32 	%f4, %f3;
	cvt.f64.f32 	%fd2, %f4;
	st.local.v2.u32 	[%rd3], {%r1, %r2};
	st.local.f64 	[%rd3+8], %fd1;
	st.local.f64 	[%rd3+16], %fd2;
	mov.u64 	%rd13, $str$1;
	cvta.global.u64 	%rd14, %rd13;
	{ // callseq 9, 0
	.param .b64 param0;
	st.param.b64 	[param0], %rd14;
	.param .b64 param1;
	st.param.b64 	[param1], %rd9;
	.param .b32 retval0;
	call.uni (retval0), 
	vprintf, 
	(
	param0, 
	param1
	);
	ld.param.b32 	%r10, [retval0];
	} // callseq 9
	cvt.rn.f64.u32 	%fd3, %r2;
	cvt.rn.f64.s32 	%fd4, %r6;
	sub.f64 	%fd5, %fd3, %fd4;
	cvt.rn.f32.f64 	%f5, %fd5;
	abs.f32 	%f6, %f5;
	setp.geu.f32 	%p3, %f6, 0f40800000;
	@%p3 bra 	$L__BB3_7;
	cvt.rn.f64.u32 	%fd6, %r1;
	cvt.rn.f64.s32 	%fd7, %r5;
	sub.f64 	%fd8, %fd6, %fd7;
	cvt.rn.f32.f64 	%f7, %fd8;
	abs.f32 	%f8, %f7;
	setp.geu.f32 	%p4, %f8, 0f40800000;
	@%p4 bra 	$L__BB3_7;
	mov.b16 	%rs4, 88;
	st.global.u8 	[%rd4], %rs4;
	atom.global.add.u32 	%r12, [%rd2], 1;
	st.local.v2.u32 	[%rd3], {%r5, %r6};
	mov.u64 	%rd16, $str$2;
	cvta.global.u64 	%rd17, %rd16;
	{ // callseq 10, 0
	.param .b64 param0;
	st.param.b64 	[param0], %rd17;
	.param .b64 param1;
	st.param.b64 	[param1], %rd9;
	.param .b32 retval0;
	call.uni (retval0), 
	vprintf, 
	(
	param0, 
	param1
	);
	ld.param.b32 	%r13, [retval0];
	} // callseq 10
$L__BB3_7:
	setp.ne.s16 	%p6, %rs3, 82;
	setp.ne.s32 	%p7, %r3, %r4;
	or.pred  	%p8, %p7, %p6;
	@%p8 bra 	$L__BB3_9;
	mov.b16 	%rs6, 88;
	st.global.u8 	[%rd4], %rs6;
	atom.global.add.u32 	%r18, [%rd2], 1;
	mov.b16 	%rs7, 49;
	st.global.u8 	[%rd1], %rs7;
$L__BB3_9:
	setp.ne.s16 	%p9, %rs3, 82;
	bar.sync 	0;
	setp.eq.s32 	%p10, %r3, %r4;
	or.pred  	%p11, %p10, %p9;
	@%p11 bra 	$L__BB3_12;
	ld.global.u8 	%rs8, [%rd1];
	setp.ne.s16 	%p12, %rs8, %rs1;
	@%p12 bra 	$L__BB3_12;
	mov.b16 	%rs10, 88;
	st.global.u8 	[%rd4], %rs10;
	atom.global.add.u32 	%r19, [%rd2], 1;
	st.local.v2.u32 	[%rd3], {%r5, %r6};
	mov.u64 	%rd21, $str$3;
	cvta.global.u64 	%rd22, %rd21;
	{ // callseq 12, 0
	.param .b64 param0;
	st.param.b64 	[param0], %rd22;
	.param .b64 param1;
	st.param.b64 	[param1], %rd9;
	.param .b32 retval0;
	call.uni (retval0), 
	vprintf, 
	(
	param0, 
	param1
	);
	ld.param.b32 	%r20, [retval0];
	} // callseq 12
$L__BB3_12:
	ret;

}


// ===== COMPILED SASS (sm_100) =====

	.target	sm_100

	.elftype	@"ET_EXEC"


//--------------------- .note.nv.tkinfo           --------------------------
	.section	.note.nv.tkinfo,"",@"SHT_NOTE"
	.sectionflags	@"SHF_NOTE_NV_TKINFO"
	.tkinfo
        /*0018*/ 	.word	0x00000002
        /*0030*/ 	.string	""
        /*0030*/ 	.string	"ptxas"
        /*0030*/ 	.string	"Cuda compilation tools, release 13.0, V13.0.88"
        /*0030*/ 	.string	"Build cuda_13.0.r13.0/compiler.36424714_0"
        /*0030*/ 	.string	"-arch sm_100 -m 64 "



//--------------------- .note.nv.cuinfo           --------------------------
	.section	.note.nv.cuinfo,"",@"SHT_NOTE"
	.sectionflags	@"SHF_NOTE_NV_CUINFO"
        /*0018*/ 	.short	0x0002
        /*001a*/ 	.short	0x0064
        /*001c*/ 	.short	0x0082
	.zero		2


//--------------------- .nv.info                  --------------------------
	.section	.nv.info,"",@"SHT_CUDA_INFO"
	.align	4


	//----- nvinfo : EIATTR_REGCOUNT
	.align		4
        /*0000*/ 	.byte	0x04, 0x2f
        /*0002*/ 	.short	(.L_14 - .L_13)
	.align		4
.L_13:
        /*0004*/ 	.word	index@(_Z17encontrar_caminosPciPi)
        /*0008*/ 	.word	0x00000030


	//----- nvinfo : EIATTR_FRAME_SIZE
	.align		4
.L_14:
        /*000c*/ 	.byte	0x04, 0x11
        /*000e*/ 	.short	(.L_16 - .L_15)
	.align		4
.L_15:
        /*0010*/ 	.word	index@($_Z17encontrar_caminosPciPi$_Z13buscar_caminoPciiPiS0_S0_S0_)
        /*0014*/ 	.word	0x00000008


	//----- nvinfo : EIATTR_FRAME_SIZE
	.align		4
.L_16:
        /*0018*/ 	.byte	0x04, 0x11
        /*001a*/ 	.short	(.L_18 - .L_17)
	.align		4
.L_17:
        /*001c*/ 	.word	index@(_Z17encontrar_caminosPciPi)
        /*0020*/ 	.word	0x00000008


	//----- nvinfo : EIATTR_REGCOUNT
	.align		4
.L_18:
        /*0024*/ 	.byte	0x04, 0x2f
        /*0026*/ 	.short	(.L_20 - .L_19)
	.align		4
.L_19:
        /*0028*/ 	.word	index@(_Z17recolocar_tableroPcPi)
        /*002c*/ 	.word	0x0000001f


	//----- nvinfo : EIATTR_FRAME_SIZE
	.align		4
.L_20:
        /*0030*/ 	.byte	0x04, 0x11
        /*0032*/ 	.short	(.L_22 - .L_21)
	.align		4
.L_21:
        /*0034*/ 	.word	index@(_Z17recolocar_tableroPcPi)
        /*0038*/ 	.word	0x00000060


	//----- nvinfo : EIATTR_REGCOUNT
	.align		4
.L_22:
        /*003c*/ 	.byte	0x04, 0x2f
        /*003e*/ 	.short	(.L_24 - .L_23)
	.align		4
.L_23:
        /*0040*/ 	.word	index@(_Z17bloquesEspecialesPciiPiS_)
        /*0044*/ 	.word	0x0000001d


	//----- nvinfo : EIATTR_FRAME_SIZE
	.align		4
.L_24:
        /*0048*/ 	.byte	0x04, 0x11
        /*004a*/ 	.short	(.L_26 - .L_25)
	.align		4
.L_25:
        /*004c*/ 	.word	index@(_Z17bloquesEspecialesPciiPiS_)
        /*0050*/ 	.word	0x00000018


	//----- nvinfo : EIATTR_MIN_STACK_SIZE
	.align		4
.L_26:
        /*0054*/ 	.byte	0x04, 0x12
        /*0056*/ 	.short	(.L_28 - .L_27)
	.align		4
.L_27:
        /*0058*/ 	.word	index@(_Z17bloquesEspecialesPciiPiS_)
        /*005c*/ 	.word	0x00000018


	//----- nvinfo : EIATTR_MIN_STACK_SIZE
	.align		4
.L_28:
        /*0060*/ 	.byte	0x04, 0x12
        /*0062*/ 	.short	(.L_30 - .L_29)
	.align		4
.L_29:
        /*0064*/ 	.word	index@(_Z17recolocar_tableroPcPi)
        /*0068*/ 	.word	0x00000060


	//----- nvinfo : EIATTR_MIN_STACK_SIZE
	.align		4
.L_30:
        /*006c*/ 	.byte	0x04, 0x12
        /*006e*/ 	.short	(.L_32 - .L_31)
	.align		4
.L_31:
        /*0070*/ 	.word	index@(_Z17encontrar_caminosPciPi)
        /*0074*/ 	.word	0x00000008
.L_32:


//--------------------- .nv.compat                --------------------------
	.section	.nv.compat,"",@"SHT_CUDA_COMPAT_INFO"
	.align	4
        /*0000*/ 	.byte	0x02, 0x09, 0x00, 0x00, 0x02, 0x02, 0x01, 0x00, 0x02, 0x05, 0x05, 0x00, 0x03, 0x07, 0x01, 0x01
        /*0010*/ 	.byte	0x02, 0x03, 0x00, 0x00, 0x02, 0x06, 0x01, 0x00, 0x04, 0x0b, 0x08, 0x00, 0x01, 0x00, 0x00, 0x00
        /*0020*/ 	.byte	0x00, 0x00, 0x00, 0x00


//--------------------- .nv.info._Z17bloquesEspecialesPciiPiS_ --------------------------
	.section	.nv.info._Z17bloquesEspecialesPciiPiS_,"",@"SHT_CUDA_INFO"
	.sectionflags	@""
	.align	4


	//----- nvinfo : EIATTR_CUDA_API_VERSION
	.align		4
        /*0000*/ 	.byte	0x04, 0x37
        /*0002*/ 	.short	(.L_34 - .L_33)
.L_33:
        /*0004*/ 	.word	0x00000082


	//----- nvinfo : EIATTR_KPARAM_INFO
	.align		4
.L_34:
        /*0008*/ 	.byte	0x04, 0x17
        /*000a*/ 	.short	(.L_36 - .L_35)
.L_35:
        /*000c*/ 	.word	0x00000000
        /*0010*/ 	.short	0x0004
        /*0012*/ 	.short	0x0018
        /*0014*/ 	.byte	0x00, 0xf5, 0x21, 0x00


	//----- nvinfo : EIATTR_KPARAM_INFO
	.align		4
.L_36:
        /*0018*/ 	.byte	0x04, 0x17
        /*001a*/ 	.short	(.L_38 - .L_37)
.L_37:
        /*001c*/ 	.word	0x00000000
        /*0020*/ 	.short	0x0003
        /*0022*/ 	.short	0x0010
        /*0024*/ 	.byte	0x00, 0xf5, 0x21, 0x00


	//----- nvinfo : EIATTR_KPARAM_INFO
	.align		4
.L_38:
        /*0028*/ 	.byte	0x04, 0x17
        /*002a*/ 	.short	(.L_40 - .L_39)
.L_39:
        /*002c*/ 	.word	0x00000000
        /*0030*/ 	.short	0x0002
        /*0032*/ 	.short	0x000c
        /*0034*/ 	.byte	0x00, 0xf0, 0x11, 0x00


	//----- nvinfo : EIATTR_KPARAM_INFO
	.align		4
.L_40:
        /*0038*/ 	.byte	0x04, 0x17
        /*003a*/ 	.short	(.L_42 - .L_41)
.L_41:
        /*003c*/ 	.word	0x00000000
        /*0040*/ 	.short	0x0001
        /*0042*/ 	.short	0x0008
        /*0044*/ 	.byte	0x00, 0xf0, 0x11, 0x00


	//----- nvinfo : EIATTR_KPARAM_INFO
	.align		4
.L_42:
        /*0048*/ 	.byte	0x04, 0x17
        /*004a*/ 	.short	(.L_44 - .L_43)
.L_43:
        /*004c*/ 	.word	0x00000000
        /*0050*/ 	.short	0x0000
        /*0052*/ 	.short	0x0000
        /*0054*/ 	.byte	0x00, 0xf5, 0x21, 0x00


	//----- nvinfo : EIATTR_SPARSE_MMA_MASK
	.align		4
.L_44:
        /*0058*/ 	.byte	0x03, 0x50
        /*005a*/ 	.short	0x0000


	//----- nvinfo : EIATTR_MAXREG_COUNT
	.align		4
        /*005c*/ 	.byte	0x03, 0x1b
        /*005e*/ 	.short	0x00ff


	//----- nvinfo : EIATTR_NUM_BARRIERS
	.align		4
        /*0060*/ 	.byte	0x02, 0x4c
        /*0062*/ 	.byte	0x01
	.zero		1


	//----- nvinfo : EIATTR_EXTERNS
	.align		4
        /*0064*/ 	.byte	0x04, 0x0f
        /*0066*/ 	.short	(.L_46 - .L_45)


	//   ....[0]....
	.align		4
.L_45:
        /*0068*/ 	.word	index@(vprintf)


	//----- nvinfo : EIATTR_MERCURY_ISA_VERSION
	.align		4
.L_46:
        /*006c*/ 	.byte	0x03, 0x5f
        /*006e*/ 	.short	0x0101


	//----- nvinfo : EIATTR_INT_WARP_WIDE_INSTR_OFFSETS
	.align		4
        /*0070*/ 	.byte	0x04, 0x31
        /*0072*/ 	.short	(.L_48 - .L_47)


	//   ....[0]....
.L_47:
        /*0074*/ 	.word	0x000004e0


	//   ....[1]....
        /*0078*/ 	.word	0x00000660


	//   ....[2]....
        /*007c*/ 	.word	0x00000790


	//----- nvinfo : EIATTR_VRC_CTA_INIT_COUNT
	.align		4
.L_48:
        /*0080*/ 	.byte	0x02, 0x4a
	.zero		1
	.zero		1


	//----- nvinfo : EIATTR_SYSCALL_OFFSETS
	.align		4
        /*0084*/ 	.byte	0x04, 0x46
        /*0086*/ 	.short	(.L_50 - .L_49)


	//   ....[0]....
.L_49:
        /*0088*/ 	.word	0x00000210


	//   ....[1]....
        /*008c*/ 	.word	0x000003e0


	//   ....[2]....
        /*0090*/ 	.word	0x000005e0


	//   ....[3]....
        /*0094*/ 	.word	0x000008a0


	//----- nvinfo : EIATTR_EXIT_INSTR_OFFSETS
	.align		4
.L_50:
        /*0098*/ 	.byte	0x04, 0x1c
        /*009a*/ 	.short	(.L_52 - .L_51)


	//   ....[0]....
.L_51:
        /*009c*/ 	.word	0x00000720


	//   ....[1]....
        /*00a0*/ 	.word	0x00000760


	//   ....[2]....
        /*00a4*/ 	.word	0x000008b0


	//----- nvinfo : EIATTR_CRS_STACK_SIZE
	.align		4
.L_52:
        /*00a8*/ 	.byte	0x04, 0x1e
        /*00aa*/ 	.short	(.L_54 - .L_53)
.L_53:
        /*00ac*/ 	.word	0x00000000


	//----- nvinfo : EIATTR_CBANK_PARAM_SIZE
	.align		4
.L_54:
        /*00b0*/ 	.byte	0x03, 0x19
        /*00b2*/ 	.short	0x0020


	//----- nvinfo : EIATTR_PARAM_CBANK
	.align		4
        /*00b4*/ 	.byte	0x04, 0x0a
        /*00b6*/ 	.short	(.L_56 - .L_55)
	.align		4
.L_55:
        /*00b8*/ 	.word	index@(.nv.constant0._Z17bloquesEspecialesPciiPiS_)
        /*00bc*/ 	.short	0x0380
        /*00be*/ 	.short	0x0020


	//----- nvinfo : EIATTR_SW_WAR
	.align		4
.L_56:
        /*00c0*/ 	.byte	0x04, 0x36
        /*00c2*/ 	.short	(.L_58 - .L_57)
.L_57:
        /*00c4*/ 	.word	0x00000008
.L_58:


//--------------------- .nv.info._Z17recolocar_tableroPcPi --------------------------
	.section	.nv.info._Z17recolocar_tableroPcPi,"",@"SHT_CUDA_INFO"
	.sectionflags	@""
	.align	4


	//----- nvinfo : EIATTR_CUDA_API_VERSION
	.align		4
        /*0000*/ 	.byte	0x04, 0x37
        /*0002*/ 	.short	(.L_60 - .L_59)
.L_59:
        /*0004*/ 	.word	0x00000082


	//----- nvinfo : EIATTR_KPARAM_INFO
	.align		4
.L_60:
        /*0008*/ 	.byte	0x04, 0x17
        /*000a*/ 	.short	(.L_62 - .L_61)
.L_61:
        /*000c*/ 	.word	0x00000000
        /*0010*/ 	.short	0x0001
        /*0012*/ 	.short	0x0008
        /*0014*/ 	.byte	0x00, 0xf5, 0x21, 0x00


	//----- nvinfo : EIATTR_KPARAM_INFO
	.align		4
.L_62:
        /*0018*/ 	.byte	0x04, 0x17
        /*001a*/ 	.short	(.L_64 - .L_63)
.L_63:
        /*001c*/ 	.word	0x00000000
        /*0020*/ 	.short	0x0000
        /*0022*/ 	.short	0x0000
        /*0024*/ 	.byte	0x00, 0xf5, 0x21, 0x00


	//----- nvinfo : EIATTR_SPARSE_MMA_MASK
	.align		4
.L_64:
        /*0028*/ 	.byte	0x03, 0x50
        /*002a*/ 	.short	0x0000


	//----- nvinfo : EIATTR_MAXREG_COUNT
	.align		4
        /*002c*/ 	.byte	0x03, 0x1b
        /*002e*/ 	.short	0x00ff


	//----- nvinfo : EIATTR_NUM_BARRIERS
	.align		4
        /*0030*/ 	.byte	0x02, 0x4c
        /*0032*/ 	.byte	0x01
	.zero		1


	//----- nvinfo : EIATTR_MERCURY_ISA_VERSION
	.align		4
        /*0034*/ 	.byte	0x03, 0x5f
        /*0036*/ 	.short	0x0101


	//----- nvinfo : EIATTR_VRC_CTA_INIT_COUNT
	.align		4
        /*0038*/ 	.byte	0x02, 0x4a
	.zero		1
	.zero		1


	//----- nvinfo : EIATTR_EXIT_INSTR_OFFSETS
	.align		4
        /*003c*/ 	.byte	0x04, 0x1c
        /*003e*/ 	.short	(.L_66 - .L_65)


	//   ....[0]....
.L_65:
        /*0040*/ 	.word	0x00000950


	//   ....[1]....
        /*0044*/ 	.word	0x00003030


	//   ....[2]....
        /*0048*/ 	.word	0x000056a0


	//----- nvinfo : EIATTR_CRS_STACK_SIZE
	.align		4
.L_66:
        /*004c*/ 	.byte	0x04, 0x1e
        /*004e*/ 	.short	(.L_68 - .L_67)
.L_67:
        /*0050*/ 	.word	0x00000000


	//----- nvinfo : EIATTR_CBANK_PARAM_SIZE
	.align		4
.L_68:
        /*0054*/ 	.byte	0x03, 0x19
        /*0056*/ 	.short	0x0010


	//----- nvinfo : EIATTR_PARAM_CBANK
	.align		4
        /*0058*/ 	.byte	0x04, 0x0a
        /*005a*/ 	.short	(.L_70 - .L_69)
	.align		4
.L_69:
        /*005c*/ 	.word	index@(.nv.constant0._Z17recolocar_tableroPcPi)
        /*0060*/ 	.short	0x0380
        /*0062*/ 	.short	0x0010


	//----- nvinfo : EIATTR_SW_WAR
	.align		4
.L_70:
        /*0064*/ 	.byte	0x04, 0x36
        /*0066*/ 	.short	(.L_72 - .L_71)
.L_71:
        /*0068*/ 	.word	0x00000008
.L_72:


//--------------------- .nv.info._Z17encontrar_caminosPciPi --------------------------
	.section	.nv.info._Z17encontrar_caminosPciPi,"",@"SHT_CUDA_INFO"
	.sectionflags	@""
	.align	4


	//----- nvinfo : EIATTR_CUDA_API_VERSION
	.align		4
        /*0000*/ 	.byte	0x04, 0x37
        /*0002*/ 	.short	(.L_74 - .L_73)
.L_73:
        /*0004*/ 	.word	0x00000082


	//----- nvinfo : EIATTR_KPARAM_INFO
	.align		4
.L_74:
        /*0008*/ 	.byte	0x04, 0x17
        /*000a*/ 	.short	(.L_76 - .L_75)
.L_75:
        /*000c*/ 	.word	0x00000000
        /*0010*/ 	.short	0x0002
        /*0012*/ 	.short	0x0010
        /*0014*/ 	.byte	0x00, 0xf5, 0x21, 0x00


	//----- nvinfo : EIATTR_KPARAM_INFO
	.align		4
.L_76:
        /*0018*/ 	.byte	0x04, 0x17
        /*001a*/ 	.short	(.L_78 - .L_77)
.L_77:
        /*001c*/ 	.word	0x00000000
        /*0020*/ 	.short	0x0001
        /*0022*/ 	.short	0x0008
        /*0024*/ 	.byte	0x00, 0xf0, 0x11, 0x00


	//----- nvinfo : EIATTR_KPARAM_INFO
	.align		4
.L_78:
        /*0028*/ 	.byte	0x04, 0x17
        /*002a*/ 	.short	(.L_80 - .L_79)
.L_79:
        /*002c*/ 	.word	0x00000000
        /*0030*/ 	.short	0x0000
        /*0032*/ 	.short	0x0000
        /*0034*/ 	.byte	0x00, 0xf5, 0x21, 0x00


	//----- nvinfo : EIATTR_SPARSE_MMA_MASK
	.align		4
.L_80:
        /*0038*/ 	.byte	0x03, 0x50
        /*003a*/ 	.short	0x0000


	//----- nvinfo : EIATTR_MAXREG_COUNT
	.align		4
        /*003c*/ 	.byte	0x03, 0x1b
        /*003e*/ 	.short	0x00ff


	//----- nvinfo : EIATTR_NUM_BARRIERS
	.align		4
        /*0040*/ 	.byte	0x02, 0x4c
        /*0042*/ 	.byte	0x01
	.zero		1


	//----- nvinfo : EIATTR_EXTERNS
	.align		4
        /*0044*/ 	.byte	0x04, 0x0f
        /*0046*/ 	.short	(.L_82 - .L_81)


	//   ....[0]....
	.align		4
.L_81:
        /*0048*/ 	.word	index@(malloc)


	//   ....[1]....
	.align		4
        /*004c*/ 	.word	index@(free)


	//----- nvinfo : EIATTR_MERCURY_ISA_VERSION
	.align		4
.L_82:
        /*0050*/ 	.byte	0x03, 0x5f
        /*0052*/ 	.short	0x0101


	//----- nvinfo : EIATTR_INT_WARP_WIDE_INSTR_OFFSETS
	.align		4
        /*0054*/ 	.byte	0x04, 0x31
        /*0056*/ 	.short	(.L_84 - .L_83)


	//   ....[0]....
.L_83:
        /*0058*/ 	.word	0x000017d0


	//----- nvinfo : EIATTR_VRC_CTA_INIT_COUNT
	.align		4
.L_84:
        /*005c*/ 	.byte	0x02, 0x4a
	.zero		1
	.zero		1


	//----- nvinfo : EIATTR_SYSCALL_OFFSETS
	.align		4
        /*0060*/ 	.byte	0x04, 0x46
        /*0062*/ 	.short	(.L_86 - .L_85)


	//   ....[0]....
.L_85:
        /*0064*/ 	.word	0x00000150


	//   ....[1]....
        /*0068*/ 	.word	0x000001c0


	//   ....[2]....
        /*006c*/ 	.word	0x00001860


	//----- nvinfo : EIATTR_EXIT_INSTR_OFFSETS
	.align		4
.L_86:
        /*0070*/ 	.byte	0x04, 0x1c
        /*0072*/ 	.short	(.L_88 - .L_87)


	//   ....[0]....
.L_87:
        /*0074*/ 	.word	0x00001870


	//----- nvinfo : EIATTR_CRS_STACK_SIZE
	.align		4
.L_88:
        /*0078*/ 	.byte	0x04, 0x1e
        /*007a*/ 	.short	(.L_90 - .L_89)
.L_89:
        /*007c*/ 	.word	0x00000000


	//----- nvinfo : EIATTR_CBANK_PARAM_SIZE
	.align		4
.L_90:
        /*0080*/ 	.byte	0x03, 0x19
        /*0082*/ 	.short	0x0018


	//----- nvinfo : EIATTR_PARAM_CBANK
	.align		4
        /*0084*/ 	.byte	0x04, 0x0a
        /*0086*/ 	.short	(.L_92 - .L_91)
	.align		4
.L_91:
        /*0088*/ 	.word	index@(.nv.constant0._Z17encontrar_caminosPciPi)
        /*008c*/ 	.short	0x0380
        /*008e*/ 	.short	0x0018


	//----- nvinfo : EIATTR_SW_WAR
	.align		4
.L_92:
        /*0090*/ 	.byte	0x04, 0x36
        /*0092*/ 	.short	(.L_94 - .L_93)
.L_93:
        /*0094*/ 	.word	0x00000008
.L_94:


//--------------------- .nv.callgraph             --------------------------
	.section	.nv.callgraph,"",@"SHT_CUDA_CALLGRAPH"
	.align	4
	.sectionentsize	8
	.align		4
        /*0000*/ 	.word	0x00000000
	.align		4
        /*0004*/ 	.word	0xffffffff
	.align		4
        /*0008*/ 	.word	index@(_Z17bloquesEspecialesPciiPiS_)
	.align		4
        /*000c*/ 	.word	index@(vprintf)
	.align		4
        /*0010*/ 	.word	index@(_Z17encontrar_caminosPciPi)
	.align		4
        /*0014*/ 	.word	index@(free)
	.align		4
        /*0018*/ 	.word	index@(_Z17encontrar_caminosPciPi)
	.align		4
        /*001c*/ 	.word	index@(malloc)
	.align		4
        /*0020*/ 	.word	0x00000000
	.align		4
        /*0024*/ 	.word	0xfffffffe
	.align		4
        /*0028*/ 	.word	0x00000000
	.align		4
        /*002c*/ 	.word	0xfffffffd
	.align		4
        /*0030*/ 	.word	0x00000000
	.align		4
        /*0034*/ 	.word	0xfffffffc


//--------------------- .nv.constant4             --------------------------
	.section	.nv.constant4,"a",@progbits
	.align	8
	.align		8
.nv.constant4:
        /*0000*/ 	.dword	vprintf
	.align		8
        /*0008*/ 	.dword	precalc_xorwow_matrix
	.align		8
        /*0010*/ 	.dword	precalc_xorwow_offset_matrix
	.align		8
        /*0018*/ 	.dword	mrg32k3aM1
	.align		8
        /*0020*/ 	.dword	mrg32k3aM2
	.align		8
        /*0028*/ 	.dword	mrg32k3aM1SubSeq
	.align		8
        /*0030*/ 	.dword	mrg32k3aM2SubSeq
	.align		8
        /*0038*/ 	.dword	mrg32k3aM1Seq
	.align		8
        /*0040*/ 	.dword	mrg32k3aM2Seq
	.align		8
        /*0048*/ 	.dword	$str
	.align		8
        /*0050*/ 	.dword	$str$1
	.align		8
        /*0058*/ 	.dword	$str$2
	.align		8
        /*0060*/ 	.dword	$str$3
	.align		8
        /*0068*/ 	.dword	malloc
	.align		8
        /*0070*/ 	.dword	free


//--------------------- .nv.constant3             --------------------------
	.section	.nv.constant3,"a",@progbits
	.align	8
.nv.constant3:
	.type		__cr_lgamma_table,@object
	.size		__cr_lgamma_table,(.L_8 - __cr_lgamma_table)
__cr_lgamma_table:
        /*0000*/ 	.byte	0x00, 0x00, 0x00, 0x00, 0x00, 0x00, 0x00, 0x00, 0x00, 0x00, 0x00, 0x00, 0x00, 0x00, 0x00, 0x00
        /*0010*/ 	.byte	0xef, 0x39, 0xfa, 0xfe, 0x42, 0x2e, 0xe6, 0x3f, 0x02, 0x20, 0x2a, 0xfa, 0x0b, 0xab, 0xfc, 0x3f
        /*0020*/ 	.byte	0xf9, 0x2c, 0x92, 0x7c, 0xa7, 0x6c, 0x09, 0x40, 0xc9, 0x79, 0x44, 0x3c, 0x64, 0x26, 0x13, 0x40
        /*0030*/ 	.byte	0xca, 0x01, 0xcf, 0x3a, 0x27, 0x51, 0x1a, 0x40, 0x30, 0xcc, 0x2d, 0xf3, 0xe1, 0x0c, 0x21, 0x40
        /*0040*/ 	.byte	0x0d, 0xb7, 0xfc, 0x82, 0x8e, 0x35, 0x25, 0x40
.L_8:


//--------------------- .text._Z17bloquesEspecialesPciiPiS_ --------------------------
	.section	.text._Z17bloquesEspecialesPciiPiS_,"ax",@progbits
	.align	128
        .global         _Z17bloquesEspecialesPciiPiS_
        .type           _Z17bloquesEspecialesPciiPiS_,@function
        .size           _Z17bloquesEspecialesPciiPiS_,(.L_x_183 - _Z17bloquesEspecialesPciiPiS_)
        .other          _Z17bloquesEspecialesPciiPiS_,@"STO_CUDA_ENTRY STV_DEFAULT"
_Z17bloquesEspecialesPciiPiS_:
.text._Z17bloquesEspecialesPciiPiS_:
[----:B------:R-:W0:Y:S01]  /*0000*/  LDC R1, c[0x0][0x37c] ;  /* 0x0000df00ff017b82 */ /* 0x000e220000000800 */
[----:B------:R-:W1:Y:S01]  /*0010*/  LDCU UR5, c[0x0][0x2fc] ;  /* 0x00005f80ff0577ac */ /* 0x000e620008000800 */
[----:B------:R-:W2:Y:S01]  /*0020*/  S2R R18, SR_TID.Y ;  /* 0x0000000000127919 */ /* 0x000ea20000002200 */
[----:B0-----:R-:W-:Y:S01]  /*0030*/  VIADD R1, R1, 0xffffffe8 ;  /* 0xffffffe801017836 */ /* 0x001fe20000000000 */
[----:B------:R-:W0:Y:S01]  /*0040*/  LDCU.128 UR8, c[0x0][0x380] ;  /* 0x00007000ff0877ac */ /* 0x000e220008000c00 */
[----:B------:R-:W2:Y:S01]  /*0050*/  S2R R19, SR_TID.X ;  /* 0x0000000000137919 */ /* 0x000ea20000002100 */
[----:B------:R-:W0:Y:S01]  /*0060*/  LDCU UR4, c[0x0][0x360] ;  /* 0x00006c00ff0477ac */ /* 0x000e220008000800 */
[----:B------:R-:W3:Y:S01]  /*0070*/  LDCU.64 UR36, c[0x0][0x358] ;  /* 0x00006b00ff2477ac */ /* 0x000ee20008000a00 */
[----:B0-----:R-:W-:-:S04]  /*0080*/  UIMAD UR38, UR4, UR10, UR11 ;  /* 0x0000000a042672a4 */ /* 0x001fc8000f8e020b */
[----:B------:R-:W-:-:S04]  /*0090*/  UIADD3 UR6, UP0, UPT, UR38, UR8, URZ ;  /* 0x0000000826067290 */ /* 0x000fc8000ff1e0ff */
[----:B------:R-:W-:Y:S02]  /*00a0*/  ULEA.HI.X.SX32 UR7, UR38, UR9, 0x1, UP0 ;  /* 0x0000000926077291 */ /* 0x000fe400080f0eff */
[----:B------:R-:W-:Y:S02]  /*00b0*/  IMAD.U32 R2, RZ, RZ, UR6 ;  /* 0x00000006ff027e24 */ /* 0x000fe4000f8e00ff */
[----:B--2---:R-:W-:Y:S02]  /*00c0*/  IMAD R26, R18, UR4, R19 ;  /* 0x00000004121a7c24 */ /* 0x004fe4000f8e0213 */
[----:B------:R-:W-:-:S05]  /*00d0*/  IMAD.U32 R3, RZ, RZ, UR7 ;  /* 0x00000007ff037e24 */ /* 0x000fca000f8e00ff */
[----:B---3--:R-:W2:Y:S01]  /*00e0*/  LDG.E.U8 R25, desc[UR36][R2.64] ;  /* 0x0000002402197981 */ /* 0x008ea2000c1e1100 */
[----:B------:R-:W0:Y:S01]  /*00f0*/  LDCU UR4, c[0x0][0x2f8] ;  /* 0x00005f00ff0477ac */ /* 0x000e220008000800 */
[----:B------:R-:W-:-:S05]  /*0100*/  IADD3 R16, P0, PT, R26, UR8, RZ ;  /* 0x000000081a107c10 */ /* 0x000fca000ff1e0ff */
[----:B------:R-:W-:-:S05]  /*0110*/  IMAD.X R17, RZ, RZ, UR9, P0 ;  /* 0x00000009ff117e24 */ /* 0x000fca00080e06ff */
[----:B------:R3:W5:Y:S01]  /*0120*/  LDG.E.U8 R24, desc[UR36][R16.64] ;  /* 0x0000002410187981 */ /* 0x000762000c1e1100 */
[----:B------:R-:W-:Y:S01]  /*0130*/  BAR.SYNC.DEFER_BLOCKING 0x0 ;  /* 0x0000000000007b1d */ /* 0x000fe20000010000 */
[----:B0-----:R-:W-:-:S05]  /*0140*/  IADD3 R23, P1, PT, R1, UR4, RZ ;  /* 0x0000000401177c10 */ /* 0x001fca000ff3e0ff */
[----:B-1----:R-:W-:Y:S01]  /*0150*/  IMAD.X R22, RZ, RZ, UR5, P1 ;  /* 0x00000005ff167e24 */ /* 0x002fe200088e06ff */
[----:B--2---:R-:W-:-:S13]  /*0160*/  ISETP.NE.AND P0, PT, R25, 0x54, PT ;  /* 0x000000541900780c */ /* 0x004fda0003f05270 */
[----:B---3--:R-:W-:Y:S05]  /*0170*/  @!P0 BRA `(.L_x_0) ;  /* 0x0000000000548947 */ /* 0x008fea0003800000 */
[----:B------:R-:W-:-:S13]  /*0180*/  ISETP.NE.AND P0, PT, R25, 0x42, PT ;  /* 0x000000421900780c */ /* 0x000fda0003f05270 */
[----:B------:R-:W-:Y:S05]  /*0190*/  @P0 BRA `(.L_x_1) ;  /* 0x0000000400180947 */ /* 0x000fea0003800000 */
[----:B------:R-:W-:Y:S01]  /*01a0*/  MOV R2, 0x0 ;  /* 0x0000000000027802 */ /* 0x000fe20000000f00 */
[----:B------:R-:W0:Y:S01]  /*01b0*/  LDCU.64 UR4, c[0x4][0x48] ;  /* 0x01000900ff0477ac */ /* 0x000e220008000a00 */
[----:B------:R-:W-:-:S04]  /*01c0*/  CS2R R6, SRZ ;  /* 0x0000000000067805 */ /* 0x000fc8000001ff00 */
[----:B------:R-:W1:Y:S01]  /*01d0*/  LDC.64 R2, c[0x4][R2] ;  /* 0x0100000002027b82 */ /* 0x000e620000000a00 */
[----:B0-----:R-:W-:Y:S02]  /*01e0*/  IMAD.U32 R4, RZ, RZ, UR4 ;  /* 0x00000004ff047e24 */ /* 0x001fe4000f8e00ff */
[----:B------:R-:W-:-:S07]  /*01f0*/  IMAD.U32 R5, RZ, RZ, UR5 ;  /* 0x00000005ff057e24 */ /* 0x000fce000f8e00ff */
[----:B------:R-:W-:-:S07]  /*0200*/  LEPC R20, `(.L_x_2) ;  /* 0x000000001014794e */ /* 0x000fce0000000000 */
[----:B-1---5:R-:W-:Y:S05]  /*0210*/  CALL.ABS.NOINC R2 ;  /* 0x0000000002007343 */ /* 0x022fea0003c00000 */
.L_x_2:
[----:B------:R-:W0:Y:S01]  /*0220*/  LDCU UR4, c[0x0][0x38c] ;  /* 0x00007180ff0477ac */ /* 0x000e220008000800 */
[----:B------:R-:W-:Y:S01]  /*0230*/  BSSY.RECONVERGENT B0, `(.L_x_3) ;  /* 0x0000008000007945 */ /* 0x000fe20003800200 */
[----:B0-----:R-:W-:-:S13]  /*0240*/  ISETP.NE.AND P0, PT, R19, UR4, PT ;  /* 0x0000000413007c0c */ /* 0x001fda000bf05270 */
[----:B------:R-:W-:Y:S05]  /*0250*/  @P0 BRA `(.L_x_4) ;  /* 0x0000000000140947 */ /* 0x000fea0003800000 */
[----:B------:R-:W0:Y:S01]  /*0260*/  LDC.64 R2, c[0x0][0x390] ;  /* 0x0000e400ff027b82 */ /* 0x000e220000000a00 */
[----:B------:R-:W-:Y:S02]  /*0270*/  IMAD.MOV.U32 R8, RZ, RZ, 0x58 ;  /* 0x00000058ff087424 */ /* 0x000fe400078e00ff */
[----:B------:R-:W-:-:S03]  /*0280*/  IMAD.MOV.U32 R5, RZ, RZ, 0x1 ;  /* 0x00000001ff057424 */ /* 0x000fc600078e00ff */
[----:B------:R1:W-:Y:S04]  /*0290*/  STG.E.U8 desc[UR36][R16.64], R8 ;  /* 0x0000000810007986 */ /* 0x0003e8000c101124 */
[----:B0-----:R1:W-:Y:S02]  /*02a0*/  REDG.E.ADD.STRONG.GPU desc[UR36][R2.64], R5 ;  /* 0x000000050200798e */ /* 0x0013e4000c12e124 */
.L_x_4:
[----:B------:R-:W-:Y:S05]  /*02b0*/  BSYNC.RECONVERGENT B0 ;  /* 0x0000000000007941 */ /* 0x000fea0003800200 */
.L_x_3:
[----:B------:R-:W-:Y:S05]  /*02c0*/  BRA `(.L_x_1) ;  /* 0x0000000000cc7947 */ /* 0x000fea0003800000 */
.L_x_0:
[----:B------:R-:W-:Y:S01]  /*02d0*/  VIADD R10, R18, -UR10 ;  /* 0x8000000a120a7c36 */ /* 0x000fe20008000000 */
[----:B------:R-:W-:Y:S01]  /*02e0*/  IADD3 R0, PT, PT, R19, -UR11, RZ ;  /* 0x8000000b13007c10 */ /* 0x000fe2000fffe0ff */
[----:B------:R0:W-:Y:S01]  /*02f0*/  STL.64 [R1], R18 ;  /* 0x0000001201007387 */ /* 0x0001e20000100a00 */
[----:B------:R-:W-:Y:S01]  /*0300*/  MOV R2, 0x0 ;  /* 0x0000000000027802 */ /* 0x000fe20000000f00 */
[----:B------:R-:W1:Y:S01]  /*0310*/  LDCU.64 UR4, c[0x4][0x50] ;  /* 0x01000a00ff0477ac */ /* 0x000e620008000a00 */
[----:B------:R-:W-:Y:S01]  /*0320*/  I2FP.F32.U32 R10, R10 ;  /* 0x0000000a000a7245 */ /* 0x000fe20000201000 */
[----:B------:R-:W-:Y:S01]  /*0330*/  IMAD.MOV.U32 R6, RZ, RZ, R23 ;  /* 0x000000ffff067224 */ /* 0x000fe200078e0017 */
[----:B------:R-:W-:Y:S01]  /*0340*/  I2FP.F32.U32 R0, R0 ;  /* 0x0000000000007245 */ /* 0x000fe20000201000 */
[----:B------:R-:W-:Y:S01]  /*0350*/  IMAD.MOV.U32 R7, RZ, RZ, R22 ;  /* 0x000000ffff077224 */ /* 0x000fe200078e0016 */
[----:B------:R-:W2:Y:S02]  /*0360*/  LDC.64 R2, c[0x4][R2] ;  /* 0x0100000002027b82 */ /* 0x000ea40000000a00 */
[----:B------:R-:W3:Y:S08]  /*0370*/  F2F.F64.F32 R8, |R0| ;  /* 0x4000000000087310 */ /* 0x000ef00000201800 */
[----:B------:R-:W4:Y:S01]  /*0380*/  F2F.F64.F32 R10, |R10| ;  /* 0x4000000a000a7310 */ /* 0x000f220000201800 */
[----:B-1----:R-:W-:-:S02]  /*0390*/  IMAD.U32 R4, RZ, RZ, UR4 ;  /* 0x00000004ff047e24 */ /* 0x002fc4000f8e00ff */
[----:B------:R-:W-:Y:S01]  /*03a0*/  IMAD.U32 R5, RZ, RZ, UR5 ;  /* 0x00000005ff057e24 */ /* 0x000fe2000f8e00ff */
[----:B---3--:R0:W-:Y:S04]  /*03b0*/  STL.64 [R1+0x8], R8 ;  /* 0x0000080801007387 */ /* 0x0081e80000100a00 */
[----:B----4-:R0:W-:Y:S02]  /*03c0*/  STL.64 [R1+0x10], R10 ;  /* 0x0000100a01007387 */ /* 0x0101e40000100a00 */
[----:B------:R-:W-:-:S07]  /*03d0*/  LEPC R20, `(.L_x_5) ;  /* 0x000000001014794e */ /* 0x000fce0000000000 */
[----:B0-2--5:R-:W-:Y:S05]  /*03e0*/  CALL.ABS.NOINC R2 ;  /* 0x0000000002007343 */ /* 0x025fea0003c00000 */
.L_x_5:
[----:B------:R-:W0:Y:S01]  /*03f0*/  LDC.64 R2, c[0x0][0x388] ;  /* 0x0000e200ff027b82 */ /* 0x000e220000000a00 */
[----:B------:R-:W-:Y:S01]  /*0400*/  I2F.F64.U32 R8, R18 ;  /* 0x0000001200087312 */ /* 0x000fe20000201800 */
[----:B------:R-:W-:Y:S07]  /*0410*/  BSSY.RECONVERGENT B6, `(.L_x_1) ;  /* 0x000001e000067945 */ /* 0x000fee0003800200 */
[----:B------:R-:W-:Y:S08]  /*0420*/  I2F.F64.U32 R4, R19 ;  /* 0x0000001300047312 */ /* 0x000ff00000201800 */
[----:B0-----:R-:W0:Y:S08]  /*0430*/  I2F.F64 R10, R2 ;  /* 0x00000002000a7312 */ /* 0x001e300000201c00 */
[----:B------:R-:W1:Y:S01]  /*0440*/  I2F.F64 R6, R3 ;  /* 0x0000000300067312 */ /* 0x000e620000201c00 */
[----:B0-----:R-:W-:-:S02]  /*0450*/  DADD R8, R8, -R10 ;  /* 0x0000000008087229 */ /* 0x001fc4000000080a */
[----:B-1----:R-:W-:-:S08]  /*0460*/  DADD R4, R4, -R6 ;  /* 0x0000000004047229 */ /* 0x002fd00000000806 */
[----:B------:R-:W0:Y:S08]  /*0470*/  F2F.F32.F64 R8, R8 ;  /* 0x0000000800087310 */ /* 0x000e300000301000 */
[----:B------:R-:W1:Y:S01]  /*0480*/  F2F.F32.F64 R4, R4 ;  /* 0x0000000400047310 */ /* 0x000e620000301000 */
[----:B0-----:R-:W-:-:S04]  /*0490*/  FSETP.GEU.AND P0, PT, |R8|, 4, PT ;  /* 0x408000000800780b */ /* 0x001fc80003f0e200 */
[----:B-1----:R-:W-:-:S13]  /*04a0*/  FSETP.GEU.OR P0, PT, |R4|, 4, P0 ;  /* 0x408000000400780b */ /* 0x002fda000070e600 */
[----:B------:R-:W-:Y:S05]  /*04b0*/  @P0 BRA `(.L_x_6) ;  /* 0x00000000004c0947 */ /* 0x000fea0003800000 */
[----:B------:R-:W0:Y:S01]  /*04c0*/  S2R R4, SR_LANEID ;  /* 0x0000000000047919 */ /* 0x000e220000000000 */
[----:B------:R-:W1:Y:S01]  /*04d0*/  LDC.64 R10, c[0x0][0x390] ;  /* 0x0000e400ff0a7b82 */ /* 0x000e620000000a00 */
[----:B------:R-:W-:Y:S01]  /*04e0*/  VOTEU.ANY UR4, UPT, PT ;  /* 0x0000000000047886 */ /* 0x000fe200038e0100 */
[----:B------:R-:W-:Y:S01]  /*04f0*/  IMAD.MOV.U32 R8, RZ, RZ, 0x58 ;  /* 0x00000058ff087424 */ /* 0x000fe200078e00ff */
[----:B------:R-:W-:Y:S02]  /*0500*/  UFLO.U32 UR5, UR4 ;  /* 0x00000004000572bd */ /* 0x000fe400080e0000 */
[----:B------:R-:W1:Y:S02]  /*0510*/  POPC R0, UR4 ;  /* 0x0000000400007d09 */ /* 0x000e640008000000 */
[----:B------:R2:W-:Y:S02]  /*0520*/  STG.E.U8 desc[UR36][R16.64], R8 ;  /* 0x0000000810007986 */ /* 0x0005e4000c101124 */
[----:B0-----:R-:W-:-:S02]  /*0530*/  ISETP.EQ.U32.AND P0, PT, R4, UR5, PT ;  /* 0x0000000504007c0c */ /* 0x001fc4000bf02070 */
[----:B------:R-:W-:Y:S01]  /*0540*/  MOV R12, 0x0 ;  /* 0x00000000000c7802 */ /* 0x000fe20000000f00 */
[----:B------:R2:W-:Y:S02]  /*0550*/  STL.64 [R1], R2 ;  /* 0x0000000201007387 */ /* 0x0005e40000100a00 */
[----:B------:R-:W0:Y:S08]  /*0560*/  LDCU.64 UR4, c[0x4][0x58] ;  /* 0x01000b00ff0477ac */ /* 0x000e300008000a00 */
[----:B-1----:R2:W-:Y:S01]  /*0570*/  @P0 REDG.E.ADD.STRONG.GPU desc[UR36][R10.64], R0 ;  /* 0x000000000a00098e */ /* 0x0025e2000c12e124 */
[----:B------:R-:W1:Y:S01]  /*0580*/  LDC.64 R12, c[0x4][R12] ;  /* 0x010000000c0c7b82 */ /* 0x000e620000000a00 */
[----:B------:R-:W-:-:S02]  /*0590*/  IMAD.MOV.U32 R6, RZ, RZ, R23 ;  /* 0x000000ffff067224 */ /* 0x000fc400078e0017 */
[----:B------:R-:W-:Y:S01]  /*05a0*/  IMAD.MOV.U32 R7, RZ, RZ, R22 ;  /* 0x000000ffff077224 */ /* 0x000fe200078e0016 */
[----:B0-----:R-:W-:Y:S01]  /*05b0*/  MOV R4, UR4 ;  /* 0x0000000400047c02 */ /* 0x001fe20008000f00 */
[----:B------:R-:W-:-:S07]  /*05c0*/  IMAD.U32 R5, RZ, RZ, UR5 ;  /* 0x00000005ff057e24 */ /* 0x000fce000f8e00ff */
[----:B------:R-:W-:-:S07]  /*05d0*/  LEPC R20, `(.L_x_6) ;  /* 0x000000001014794e */ /* 0x000fce0000000000 */
[----:B-12---:R-:W-:Y:S05]  /*05e0*/  CALL.ABS.NOINC R12 ;  /* 0x000000000c007343 */ /* 0x006fea0003c00000 */
.L_x_6:
[----:B------:R-:W-:Y:S05]  /*05f0*/  BSYNC.RECONVERGENT B6 ;  /* 0x0000000000067941 */ /* 0x000fea0003800200 */
.L_x_1:
[----:B------:R-:W-:-:S04]  /*0600*/  ISETP.NE.AND P0, PT, R25, 0x52, PT ;  /* 0x000000521900780c */ /* 0x000fc80003f05270 */
[C---:B------:R-:W-:Y:S02]  /*0610*/  ISETP.NE.OR P1, PT, R26.reuse, UR38, P0 ;  /* 0x000000261a007c0c */ /* 0x040fe40008725670 */
[----:B------:R-:W-:-:S11]  /*0620*/  ISETP.EQ.OR P0, PT, R26, UR38, P0 ;  /* 0x000000261a007c0c */ /* 0x000fd60008702670 */
[----:B------:R-:W-:Y:S05]  /*0630*/  @P1 BRA `(.L_x_7) ;  /* 0x0000000000301947 */ /* 0x000fea0003800000 */
[----:B------:R-:W0:Y:S01]  /*0640*/  S2R R0, SR_LANEID ;  /* 0x0000000000007919 */ /* 0x000e220000000000 */
[----:B-1----:R-:W1:Y:S01]  /*0650*/  LDC.64 R4, c[0x0][0x390] ;  /* 0x0000e400ff047b82 */ /* 0x002e620000000a00 */
[----:B------:R-:W-:Y:S01]  /*0660*/  VOTEU.ANY UR4, UPT, PT ;  /* 0x0000000000047886 */ /* 0x000fe200038e0100 */
[----:B------:R-:W-:Y:S01]  /*0670*/  IMAD.MOV.U32 R8, RZ, RZ, 0x58 ;  /* 0x00000058ff087424 */ /* 0x000fe200078e00ff */
[----:B------:R-:W-:Y:S02]  /*0680*/  UFLO.U32 UR5, UR4 ;  /* 0x00000004000572bd */ /* 0x000fe400080e0000 */
[----:B------:R-:W1:Y:S02]  /*0690*/  POPC R7, UR4 ;  /* 0x0000000400077d09 */ /* 0x000e640008000000 */
[----:B------:R2:W-:Y:S01]  /*06a0*/  STG.E.U8 desc[UR36][R16.64], R8 ;  /* 0x0000000810007986 */ /* 0x0005e2000c101124 */
[----:B------:R-:W3:Y:S01]  /*06b0*/  LDC.64 R2, c[0x0][0x398] ;  /* 0x0000e600ff027b82 */ /* 0x000ee20000000a00 */
[----:B0-----:R-:W-:Y:S01]  /*06c0*/  ISETP.EQ.U32.AND P1, PT, R0, UR5, PT ;  /* 0x0000000500007c0c */ /* 0x001fe2000bf22070 */
[----:B------:R-:W-:-:S12]  /*06d0*/  IMAD.MOV.U32 R0, RZ, RZ, 0x31 ;  /* 0x00000031ff007424 */ /* 0x000fd800078e00ff */
[----:B-1----:R2:W-:Y:S04]  /*06e0*/  @P1 REDG.E.ADD.STRONG.GPU desc[UR36][R4.64], R7 ;  /* 0x000000070400198e */ /* 0x0025e8000c12e124 */
[----:B---3--:R2:W-:Y:S02]  /*06f0*/  STG.E.U8 desc[UR36][R2.64], R0 ;  /* 0x0000000002007986 */ /* 0x0085e4000c101124 */
.L_x_7:
[----:B------:R-:W-:Y:S05]  /*0700*/  WARPSYNC.ALL ;  /* 0x0000000000007948 */ /* 0x000fea0003800000 */
[----:B------:R-:W-:Y:S06]  /*0710*/  BAR.SYNC.DEFER_BLOCKING 0x0 ;  /* 0x0000000000007b1d */ /* 0x000fec0000010000 */
[----:B------:R-:W-:Y:S05]  /*0720*/  @P0 EXIT ;  /* 0x000000000000094d */ /* 0x000fea0003800000 */
[----:B-12---:R-:W0:Y:S02]  /*0730*/  LDC.64 R2, c[0x0][0x398] ;  /* 0x0000e600ff027b82 */ /* 0x006e240000000a00 */
[----:B0-----:R-:W2:Y:S02]  /*0740*/  LDG.E.U8 R3, desc[UR36][R2.64] ;  /* 0x0000002402037981 */ /* 0x001ea4000c1e1100 */
[----:B--2--5:R-:W-:-:S13]  /*0750*/  ISETP.NE.AND P0, PT, R3, R24, PT ;  /* 0x000000180300720c */ /* 0x024fda0003f05270 */
[----:B------:R-:W-:Y:S05]  /*0760*/  @P0 EXIT ;  /* 0x000000000000094d */ /* 0x000fea0003800000 */
[----:B------:R-:W0:Y:S01]  /*0770*/  S2R R4, SR_LANEID ;  /* 0x0000000000047919 */ /* 0x000e220000000000 */
[----:B------:R-:W1:Y:S01]  /*0780*/  LDC.64 R2, c[0x0][0x390] ;  /* 0x0000e400ff027b82 */ /* 0x000e620000000a00 */
[----:B------:R-:W-:Y:S01]  /*0790*/  VOTEU.ANY UR4, UPT, PT ;  /* 0x0000000000047886 */ /* 0x000fe200038e0100 */
[----:B------:R-:W-:Y:S01]  /*07a0*/  HFMA2 R8, -RZ, RZ, 0, 5.245208740234375e-06 ;  /* 0x00000058ff087431 */ /* 0x000fe200000001ff */
[----:B------:R-:W-:Y:S02]  /*07b0*/  UFLO.U32 UR5, UR4 ;  /* 0x00000004000572bd */ /* 0x000fe400080e0000 */
[----:B------:R-:W1:Y:S03]  /*07c0*/  POPC R0, UR4 ;  /* 0x0000000400007d09 */ /* 0x000e660008000000 */
[----:B------:R-:W2:Y:S01]  /*07d0*/  LDC.64 R10, c[0x0][0x388] ;  /* 0x0000e200ff0a7b82 */ /* 0x000ea20000000a00 */
[----:B------:R3:W-:Y:S01]  /*07e0*/  STG.E.U8 desc[UR36][R16.64], R8 ;  /* 0x0000000810007986 */ /* 0x0007e2000c101124 */
[----:B0-----:R-:W-:-:S02]  /*07f0*/  ISETP.EQ.U32.AND P0, PT, R4, UR5, PT ;  /* 0x0000000504007c0c */ /* 0x001fc4000bf02070 */
[----:B------:R-:W-:Y:S01]  /*0800*/  MOV R9, 0x0 ;  /* 0x0000000000097802 */ /* 0x000fe20000000f00 */
[----:B--2---:R3:W-:Y:S01]  /*0810*/  STL.64 [R1], R10 ;  /* 0x0000000a01007387 */ /* 0x0047e20000100a00 */
[----:B------:R-:W0:Y:S09]  /*0820*/  LDCU.64 UR4, c[0x4][0x60] ;  /* 0x01000c00ff0477ac */ /* 0x000e320008000a00 */
[----:B-1----:R3:W-:Y:S01]  /*0830*/  @P0 REDG.E.ADD.STRONG.GPU desc[UR36][R2.64], R0 ;  /* 0x000000000200098e */ /* 0x0027e2000c12e124 */
[----:B------:R3:W1:Y:S01]  /*0840*/  LDC.64 R12, c[0x4][R9] ;  /* 0x01000000090c7b82 */ /* 0x0006620000000a00 */
[----:B------:R-:W-:-:S02]  /*0850*/  IMAD.MOV.U32 R6, RZ, RZ, R23 ;  /* 0x000000ffff067224 */ /* 0x000fc400078e0017 */
[----:B------:R-:W-:Y:S02]  /*0860*/  IMAD.MOV.U32 R7, RZ, RZ, R22 ;  /* 0x000000ffff077224 */ /* 0x000fe400078e0016 */
[----:B0-----:R-:W-:Y:S02]  /*0870*/  IMAD.U32 R4, RZ, RZ, UR4 ;  /* 0x00000004ff047e24 */ /* 0x001fe4000f8e00ff */
[----:B---3--:R-:W-:-:S07]  /*0880*/  IMAD.U32 R5, RZ, RZ, UR5 ;  /* 0x00000005ff057e24 */ /* 0x008fce000f8e00ff */
[----:B------:R-:W-:-:S07]  /*0890*/  LEPC R20, `(.L_x_8) ;  /* 0x000000001014794e */ /* 0x000fce0000000000 */
[----:B-1----:R-:W-:Y:S05]  /*08a0*/  CALL.ABS.NOINC R12 ;  /* 0x000000000c007343 */ /* 0x002fea0003c00000 */
.L_x_8:
[----:B------:R-:W-:Y:S05]  /*08b0*/  EXIT ;  /* 0x000000000000794d */ /* 0x000fea0003800000 */
.L_x_9:
[----:B------:R-:W-:-:S00]  /*08c0*/  BRA `(.L_x_9) ;  /* 0xfffffffc00fc7947 */ /* 0x000fc0000383ffff */
[----:B------:R-:W-:-:S00]  /*08d0*/  NOP ;  /* 0x0000000000007918 */ /* 0x000fc00000000000 */
        /* <DEDUP_REMOVED lines=10> */
.L_x_183:


//--------------------- .text._Z17recolocar_tableroPcPi --------------------------
	.section	.text._Z17recolocar_tableroPcPi,"ax",@progbits
	.align	128
        .global         _Z17recolocar_tableroPcPi
        .type           _Z17recolocar_tableroPcPi,@function
        .size           _Z17recolocar_tableroPcPi,(.L_x_184 - _Z17recolocar_tableroPcPi)
        .other          _Z17recolocar_tableroPcPi,@"STO_CUDA_ENTRY STV_DEFAULT"
_Z17recolocar_tableroPcPi:
.text._Z17recolocar_tableroPcPi:
[----:B------:R-:W0:Y:S01]  /*0000*/  LDC R1, c[0x0][0x37c] ;  /* 0x0000df00ff017b82 */ /* 0x000e220000000800 */
[----:B------:R-:W1:Y:S01]  /*0010*/  S2R R6, SR_TID.X ;  /* 0x0000000000067919 */ /* 0x000e620000002100 */
[----:B------:R-:W1:Y:S01]  /*0020*/  LDCU UR5, c[0x0][0x360] ;  /* 0x00006c00ff0577ac */ /* 0x000e620008000800 */
[----:B0-----:R-:W-:Y:S01]  /*0030*/  VIADD R1, R1, 0xffffffa0 ;  /* 0xffffffa001017836 */ /* 0x001fe20000000000 */
[----:B------:R-:W1:Y:S01]  /*0040*/  S2R R11, SR_TID.Y ;  /* 0x00000000000b7919 */ /* 0x000e620000002200 */
[----:B------:R-:W0:Y:S01]  /*0050*/  LDCU.64 UR8, c[0x0][0x380] ;  /* 0x00007000ff0877ac */ /* 0x000e220008000a00 */
[----:B------:R-:W2:Y:S01]  /*0060*/  LDCU.64 UR6, c[0x0][0x358] ;  /* 0x00006b00ff0677ac */ /* 0x000ea20008000a00 */
[----:B0-----:R-:W-:Y:S02]  /*0070*/  IMAD.U32 R2, RZ, RZ, UR8 ;  /* 0x00000008ff027e24 */ /* 0x001fe4000f8e00ff */
[----:B------:R-:W-:Y:S02]  /*0080*/  IMAD.U32 R3, RZ, RZ, UR9 ;  /* 0x00000009ff037e24 */ /* 0x000fe4000f8e00ff */
[----:B-1----:R-:W-:-:S05]  /*0090*/  IMAD R11, R11, UR5, R6 ;  /* 0x000000050b0b7c24 */ /* 0x002fca000f8e0206 */
[----:B------:R-:W-:-:S05]  /*00a0*/  IADD3 R8, P0, PT, R11, R2, RZ ;  /* 0x000000020b087210 */ /* 0x000fca0007f1e0ff */
[----:B------:R-:W-:-:S05]  /*00b0*/  IMAD.X R9, RZ, RZ, R3, P0 ;  /* 0x000000ffff097224 */ /* 0x000fca00000e0603 */
[----:B--2---:R0:W5:Y:S01]  /*00c0*/  LDG.E.U8 R15, desc[UR6][R8.64] ;  /* 0x00000006080f7981 */ /* 0x004162000c1e1100 */
[----:B------:R-:W1:Y:S01]  /*00d0*/  LDCU UR4, c[0x0][0x364] ;  /* 0x00006c80ff0477ac */ /* 0x000e620008000800 */
[----:B------:R-:W-:Y:S01]  /*00e0*/  BSSY.RECONVERGENT B0, `(.L_x_10) ;  /* 0x000007b000007945 */ /* 0x000fe20003800200 */
[----:B------:R-:W-:Y:S02]  /*00f0*/  IMAD.MOV.U32 R0, RZ, RZ, RZ ;  /* 0x000000ffff007224 */ /* 0x000fe400078e00ff */
[----:B------:R-:W-:Y:S02]  /*0100*/  IMAD.MOV.U32 R16, RZ, RZ, RZ ;  /* 0x000000ffff107224 */ /* 0x000fe400078e00ff */
[----:B------:R-:W-:Y:S01]  /*0110*/  IMAD.MOV.U32 R14, RZ, RZ, RZ ;  /* 0x000000ffff0e7224 */ /* 0x000fe200078e00ff */
[----:B-1----:R-:W-:-:S06]  /*0120*/  UIMAD UR4, UR5, UR4, URZ ;  /* 0x00000004050472a4 */ /* 0x002fcc000f8e02ff */
[----:B------:R-:W-:-:S13]  /*0130*/  ISETP.GE.U32.AND P0, PT, R6, UR4, PT ;  /* 0x0000000406007c0c */ /* 0x000fda000bf06070 */
[----:B0-----:R-:W-:Y:S05]  /*0140*/  @P0 BRA `(.L_x_11) ;  /* 0x0000000400d00947 */ /* 0x001fea0003800000 */
[----:B------:R-:W0:Y:S01]  /*0150*/  I2F.U32.RP R13, UR5 ;  /* 0x00000005000d7d06 */ /* 0x000e220008209000 */
[----:B------:R-:W-:Y:S01]  /*0160*/  VIADD R7, R6, UR5 ;  /* 0x0000000506077c36 */ /* 0x000fe20008000000 */
[----:B------:R-:W-:Y:S01]  /*0170*/  ISETP.NE.U32.AND P2, PT, RZ, UR5, PT ;  /* 0x00000005ff007c0c */ /* 0x000fe2000bf45070 */
[----:B------:R-:W-:Y:S01]  /*0180*/  BSSY.RECONVERGENT B1, `(.L_x_12) ;  /* 0x000005b000017945 */ /* 0x000fe20003800200 */
[----:B------:R-:W-:Y:S02]  /*0190*/  IMAD.MOV.U32 R14, RZ, RZ, RZ ;  /* 0x000000ffff0e7224 */ /* 0x000fe400078e00ff */
[C---:B------:R-:W-:Y:S01]  /*01a0*/  ISETP.GE.U32.AND P0, PT, R7.reuse, UR4, PT ;  /* 0x0000000407007c0c */ /* 0x040fe2000bf06070 */
[----:B------:R-:W-:Y:S01]  /*01b0*/  IMAD.MOV.U32 R16, RZ, RZ, RZ ;  /* 0x000000ffff107224 */ /* 0x000fe200078e00ff */
[----:B------:R-:W-:Y:S02]  /*01c0*/  VIMNMX.U32 R10, PT, PT, R7, UR4, !PT ;  /* 0x00000004070a7c48 */ /* 0x000fe4000ffe0000 */
[----:B------:R-:W-:-:S04]  /*01d0*/  SEL R12, RZ, 0x1, P0 ;  /* 0x00000001ff0c7807 */ /* 0x000fc80000000000 */
[----:B------:R-:W-:Y:S01]  /*01e0*/  IADD3 R10, PT, PT, R10, -R7, -R12 ;  /* 0x800000070a0a7210 */ /* 0x000fe20007ffe80c */
[----:B0-----:R-:W0:Y:S02]  /*01f0*/  MUFU.RCP R13, R13 ;  /* 0x0000000d000d7308 */ /* 0x001e240000001000 */
[----:B0-----:R-:W-:-:S06]  /*0200*/  VIADD R4, R13, 0xffffffe ;  /* 0x0ffffffe0d047836 */ /* 0x001fcc0000000000 */
[----:B------:R0:W1:Y:S02]  /*0210*/  F2I.FTZ.U32.TRUNC.NTZ R5, R4 ;  /* 0x0000000400057305 */ /* 0x000064000021f000 */
[----:B0-----:R-:W-:Y:S02]  /*0220*/  IMAD.MOV.U32 R4, RZ, RZ, RZ ;  /* 0x000000ffff047224 */ /* 0x001fe400078e00ff */
[----:B-1----:R-:W-:-:S04]  /*0230*/  IMAD.MOV R17, RZ, RZ, -R5 ;  /* 0x000000ffff117224 */ /* 0x002fc800078e0a05 */
[----:B------:R-:W-:-:S04]  /*0240*/  IMAD R17, R17, UR5, RZ ;  /* 0x0000000511117c24 */ /* 0x000fc8000f8e02ff */
[----:B------:R-:W-:-:S06]  /*0250*/  IMAD.HI.U32 R5, R5, R17, R4 ;  /* 0x0000001105057227 */ /* 0x000fcc00078e0004 */
[----:B------:R-:W-:-:S04]  /*0260*/  IMAD.HI.U32 R5, R5, R10, RZ ;  /* 0x0000000a05057227 */ /* 0x000fc800078e00ff */
[----:B------:R-:W-:-:S04]  /*0270*/  IMAD.MOV R7, RZ, RZ, -R5 ;  /* 0x000000ffff077224 */ /* 0x000fc800078e0a05 */
[----:B------:R-:W-:-:S05]  /*0280*/  IMAD R10, R7, UR5, R10 ;  /* 0x00000005070a7c24 */ /* 0x000fca000f8e020a */
[----:B------:R-:W-:-:S13]  /*0290*/  ISETP.GE.U32.AND P0, PT, R10, UR5, PT ;  /* 0x000000050a007c0c */ /* 0x000fda000bf06070 */
[----:B------:R-:W-:Y:S02]  /*02a0*/  @P0 VIADD R10, R10, -UR5 ;  /* 0x800000050a0a0c36 */ /* 0x000fe40008000000 */
[----:B------:R-:W-:-:S03]  /*02b0*/  @P0 VIADD R5, R5, 0x1 ;  /* 0x0000000105050836 */ /* 0x000fc60000000000 */
[----:B------:R-:W-:-:S13]  /*02c0*/  ISETP.GE.U32.AND P1, PT, R10, UR5, PT ;  /* 0x000000050a007c0c */ /* 0x000fda000bf26070 */
[----:B------:R-:W-:Y:S01]  /*02d0*/  @P1 VIADD R5, R5, 0x1 ;  /* 0x0000000105051836 */ /* 0x000fe20000000000 */
[----:B------:R-:W-:-:S05]  /*02e0*/  @!P2 LOP3.LUT R5, RZ, UR5, RZ, 0x33, !PT ;  /* 0x00000005ff05ac12 */ /* 0x000fca000f8e33ff */
[----:B------:R-:W-:-:S04]  /*02f0*/  IMAD.IADD R5, R12, 0x1, R5 ;  /* 0x000000010c057824 */ /* 0x000fc800078e0205 */
[C---:B------:R-:W-:Y:S01]  /*0300*/  VIADD R17, R5.reuse, 0x1 ;  /* 0x0000000105117836 */ /* 0x040fe20000000000 */
[----:B------:R-:W-:-:S04]  /*0310*/  ISETP.GE.U32.AND P1, PT, R5, 0x3, PT ;  /* 0x000000030500780c */ /* 0x000fc80003f26070 */
[----:B------:R-:W-:-:S04]  /*0320*/  LOP3.LUT R10, R17, 0x3, RZ, 0xc0, !PT ;  /* 0x00000003110a7812 */ /* 0x000fc800078ec0ff */
[----:B------:R-:W-:-:S05]  /*0330*/  ISETP.NE.AND P0, PT, R10, RZ, PT ;  /* 0x000000ff0a00720c */ /* 0x000fca0003f05270 */
[----:B------:R-:W-:Y:S08]  /*0340*/  @!P1 BRA `(.L_x_13) ;  /* 0x0000000000f89947 */ /* 0x000ff00003800000 */
[----:B------:R-:W0:Y:S01]  /*0350*/  LDC.64 R2, c[0x0][0x380] ;  /* 0x0000e000ff027b82 */ /* 0x000e220000000a00 */
[----:B------:R-:W-:Y:S01]  /*0360*/  LOP3.LUT R17, R17, 0xfffffffc, RZ, 0xc0, !PT ;  /* 0xfffffffc11117812 */ /* 0x000fe200078ec0ff */
[----:B------:R-:W-:Y:S02]  /*0370*/  IMAD.MOV.U32 R14, RZ, RZ, RZ ;  /* 0x000000ffff0e7224 */ /* 0x000fe400078e00ff */
[----:B------:R-:W-:-:S07]  /*0380*/  IMAD.MOV.U32 R18, RZ, RZ, RZ ;  /* 0x000000ffff127224 */ /* 0x000fce00078e00ff */
.L_x_14:
[CC--:B------:R-:W-:Y:S01]  /*0390*/  ISETP.GT.U32.AND P5, PT, R6.reuse, R11.reuse, PT ;  /* 0x0000000b0600720c */ /* 0x0c0fe20003fa4070 */
[C---:B------:R-:W-:Y:S01]  /*03a0*/  VIADD R20, R6.reuse, UR5 ;  /* 0x0000000506147c36 */ /* 0x040fe20008000000 */
[CC--:B------:R-:W-:Y:S02]  /*03b0*/  ISETP.GE.U32.AND P3, PT, R6.reuse, R11.reuse, PT ;  /* 0x0000000b0600720c */ /* 0x0c0fe40003f66070 */
[----:B0-----:R-:W-:Y:S02]  /*03c0*/  IADD3 R6, P2, PT, R6, R2, RZ ;  /* 0x0000000206067210 */ /* 0x001fe40007f5e0ff */
[----:B------:R-:W-:-:S03]  /*03d0*/  ISETP.GE.U32.AND P1, PT, R20, R11, PT ;  /* 0x0000000b1400720c */ /* 0x000fc60003f26070 */
[----:B------:R-:W-:Y:S01]  /*03e0*/  IMAD.X R7, RZ, RZ, R3, P2 ;  /* 0x000000ffff077224 */ /* 0x000fe200010e0603 */
[----:B------:R-:W-:-:S04]  /*03f0*/  IADD3 R4, P2, PT, R20, R2, RZ ;  /* 0x0000000214047210 */ /* 0x000fc80007f5e0ff */
[----:B------:R-:W2:Y:S04]  /*0400*/  @P5 LDG.E.U8 R13, desc[UR6][R6.64] ;  /* 0x00000006060d5981 */ /* 0x000ea8000c1e1100 */
[----:B------:R-:W3:Y:S01]  /*0410*/  @!P3 LDG.E.U8 R19, desc[UR6][R6.64] ;  /* 0x000000060613b981 */ /* 0x000ee2000c1e1100 */
[----:B------:R-:W-:-:S05]  /*0420*/  IMAD.X R5, RZ, RZ, R3, P2 ;  /* 0x000000ffff057224 */ /* 0x000fca00010e0603 */
[----:B------:R-:W4:Y:S01]  /*0430*/  @!P1 LDG.E.U8 R12, desc[UR6][R4.64] ;  /* 0x00000006040c9981 */ /* 0x000f22000c1e1100 */
[C---:B------:R-:W-:Y:S01]  /*0440*/  ISETP.GT.U32.AND P2, PT, R20.reuse, R11, PT ;  /* 0x0000000b1400720c */ /* 0x040fe20003f44070 */
[----:B------:R-:W-:Y:S02]  /*0450*/  VIADD R20, R20, UR5 ;  /* 0x0000000514147c36 */ /* 0x000fe40008000000 */
[----:B------:R-:W-:Y:S02]  /*0460*/  IMAD.MOV.U32 R21, RZ, RZ, RZ ;  /* 0x000000ffff157224 */ /* 0x000fe400078e00ff */
[----:B------:R-:W-:-:S08]  /*0470*/  IMAD.MOV.U32 R22, RZ, RZ, RZ ;  /* 0x000000ffff167224 */ /* 0x000fd000078e00ff */
[----:B------:R-:W4:Y:S01]  /*0480*/  @P2 LDG.E.U8 R4, desc[UR6][R4.64] ;  /* 0x0000000604042981 */ /* 0x000f22000c1e1100 */
[----:B--2---:R-:W-:Y:S02]  /*0490*/  @P5 ISETP.NE.AND P6, PT, R13, 0x58, PT ;  /* 0x000000580d00580c */ /* 0x004fe40003fc5270 */
[----:B---3--:R-:W-:Y:S01]  /*04a0*/  @!P3 ISETP.NE.AND P4, PT, R19, 0x58, PT ;  /* 0x000000581300b80c */ /* 0x008fe20003f85270 */
[----:B------:R-:W-:Y:S01]  /*04b0*/  IMAD.MOV.U32 R19, RZ, RZ, RZ ;  /* 0x000000ffff137224 */ /* 0x000fe200078e00ff */
[----:B------:R-:W-:Y:S02]  /*04c0*/  @P5 SEL R19, RZ, 0x1, P6 ;  /* 0x00000001ff135807 */ /* 0x000fe40003000000 */
[C---:B------:R-:W-:Y:S02]  /*04d0*/  ISETP.GT.U32.AND P6, PT, R20.reuse, R11, PT ;  /* 0x0000000b1400720c */ /* 0x040fe40003fc4070 */
[----:B------:R-:W-:Y:S02]  /*04e0*/  IADD3 R6, P5, PT, R20, R2, RZ ;  /* 0x0000000214067210 */ /* 0x000fe40007fbe0ff */
[----:B------:R-:W-:-:S02]  /*04f0*/  @!P3 SEL R21, RZ, 0x1, !P4 ;  /* 0x00000001ff15b807 */ /* 0x000fc40006000000 */
[C---:B------:R-:W-:Y:S01]  /*0500*/  ISETP.GE.U32.AND P4, PT, R20.reuse, R11, PT ;  /* 0x0000000b1400720c */ /* 0x040fe20003f86070 */
[----:B------:R-:W-:Y:S01]  /*0510*/  VIADD R20, R20, UR5 ;  /* 0x0000000514147c36 */ /* 0x000fe20008000000 */
[----:B----4-:R-:W-:Y:S01]  /*0520*/  @!P1 ISETP.NE.AND P3, PT, R12, 0x58, PT ;  /* 0x000000580c00980c */ /* 0x010fe20003f65270 */
[----:B------:R-:W-:-:S03]  /*0530*/  IMAD.X R7, RZ, RZ, R3, P5 ;  /* 0x000000ffff077224 */ /* 0x000fc600028e0603 */
[----:B------:R-:W-:Y:S02]  /*0540*/  @!P1 SEL R22, RZ, 0x1, !P3 ;  /* 0x00000001ff169807 */ /* 0x000fe40005800000 */
[CC--:B------:R-:W-:Y:S01]  /*0550*/  ISETP.GE.U32.AND P5, PT, R20.reuse, R11.reuse, PT ;  /* 0x0000000b1400720c */ /* 0x0c0fe20003fa6070 */
[----:B------:R-:W2:Y:S01]  /*0560*/  @P6 LDG.E.U8 R23, desc[UR6][R6.64] ;  /* 0x0000000606176981 */ /* 0x000ea2000c1e1100 */
[C---:B------:R-:W-:Y:S02]  /*0570*/  ISETP.GT.U32.AND P1, PT, R20.reuse, R11, PT ;  /* 0x0000000b1400720c */ /* 0x040fe40003f24070 */
[----:B------:R-:W-:Y:S01]  /*0580*/  IADD3 R12, P3, PT, R20, R2, RZ ;  /* 0x00000002140c7210 */ /* 0x000fe20007f7e0ff */
[----:B------:R0:W3:Y:S04]  /*0590*/  @!P4 LDG.E.U8 R25, desc[UR6][R6.64] ;  /* 0x000000060619c981 */ /* 0x0000e8000c1e1100 */
[----:B------:R-:W-:-:S05]  /*05a0*/  IMAD.X R13, RZ, RZ, R3, P3 ;  /* 0x000000ffff0d7224 */ /* 0x000fca00018e0603 */
[----:B------:R-:W4:Y:S04]  /*05b0*/  @!P5 LDG.E.U8 R24, desc[UR6][R12.64] ;  /* 0x000000060c18d981 */ /* 0x000f28000c1e1100 */
[----:B------:R-:W4:Y:S01]  /*05c0*/  @P1 LDG.E.U8 R26, desc[UR6][R12.64] ;  /* 0x000000060c1a1981 */ /* 0x000f22000c1e1100 */
[----:B------:R-:W-:Y:S02]  /*05d0*/  @P2 ISETP.NE.AND P3, PT, R4, 0x58, PT ;  /* 0x000000580400280c */ /* 0x000fe40003f65270 */
[----:B------:R-:W-:Y:S01]  /*05e0*/  CS2R R4, SRZ ;  /* 0x0000000000047805 */ /* 0x000fe2000001ff00 */
[----:B------:R-:W-:Y:S01]  /*05f0*/  VIADD R18, R18, 0x4 ;  /* 0x0000000412127836 */ /* 0x000fe20000000000 */
[----:B------:R-:W-:-:S04]  /*0600*/  @P2 SEL R4, RZ, 0x1, P3 ;  /* 0x00000001ff042807 */ /* 0x000fc80001800000 */
[----:B------:R-:W-:Y:S01]  /*0610*/  IADD3 R4, PT, PT, R4, R19, R16 ;  /* 0x0000001304047210 */ /* 0x000fe20007ffe010 */
[----:B------:R-:W-:Y:S01]  /*0620*/  IMAD.MOV.U32 R16, RZ, RZ, RZ ;  /* 0x000000ffff107224 */ /* 0x000fe200078e00ff */
[----:B------:R-:W-:Y:S01]  /*0630*/  IADD3 R21, PT, PT, R22, R21, R14 ;  /* 0x0000001516157210 */ /* 0x000fe20007ffe00e */
[----:B------:R-:W-:Y:S02]  /*0640*/  IMAD.MOV.U32 R14, RZ, RZ, RZ ;  /* 0x000000ffff0e7224 */ /* 0x000fe400078e00ff */
[----:B0-----:R-:W-:Y:S02]  /*0650*/  IMAD.MOV.U32 R7, RZ, RZ, RZ ;  /* 0x000000ffff077224 */ /* 0x001fe400078e00ff */
[----:B------:R-:W-:Y:S01]  /*0660*/  VIADD R6, R20, UR5 ;  /* 0x0000000514067c36 */ /* 0x000fe20008000000 */
[----:B--2---:R-:W-:-:S04]  /*0670*/  @P6 ISETP.NE.AND P2, PT, R23, 0x58, PT ;  /* 0x000000581700680c */ /* 0x004fc80003f45270 */
[----:B------:R-:W-:Y:S02]  /*0680*/  @P6 SEL R16, RZ, 0x1, P2 ;  /* 0x00000001ff106807 */ /* 0x000fe40001000000 */
[----:B------:R-:W-:Y:S02]  /*0690*/  ISETP.NE.AND P2, PT, R18, R17, PT ;  /* 0x000000111200720c */ /* 0x000fe40003f45270 */
[----:B---3--:R-:W-:-:S04]  /*06a0*/  @!P4 ISETP.NE.AND P3, PT, R25, 0x58, PT ;  /* 0x000000581900c80c */ /* 0x008fc80003f65270 */
[----:B------:R-:W-:Y:S02]  /*06b0*/  @!P4 SEL R5, RZ, 0x1, !P3 ;  /* 0x00000001ff05c807 */ /* 0x000fe40005800000 */
[----:B----4-:R-:W-:Y:S02]  /*06c0*/  @!P5 ISETP.NE.AND P4, PT, R24, 0x58, PT ;  /* 0x000000581800d80c */ /* 0x010fe40003f85270 */
[----:B------:R-:W-:Y:S02]  /*06d0*/  @P1 ISETP.NE.AND P3, PT, R26, 0x58, PT ;  /* 0x000000581a00180c */ /* 0x000fe40003f65270 */
[----:B------:R-:W-:Y:S02]  /*06e0*/  @!P5 SEL R14, RZ, 0x1, !P4 ;  /* 0x00000001ff0ed807 */ /* 0x000fe40006000000 */
[----:B------:R-:W-:Y:S02]  /*06f0*/  @P1 SEL R7, RZ, 0x1, P3 ;  /* 0x00000001ff071807 */ /* 0x000fe40001800000 */
[----:B------:R-:W-:-:S02]  /*0700*/  IADD3 R14, PT, PT, R14, R5, R21 ;  /* 0x000000050e0e7210 */ /* 0x000fc40007ffe015 */
[----:B------:R-:W-:Y:S01]  /*0710*/  IADD3 R16, PT, PT, R7, R16, R4 ;  /* 0x0000001007107210 */ /* 0x000fe20007ffe004 */
[----:B------:R-:W-:Y:S06]  /*0720*/  @P2 BRA `(.L_x_14) ;  /* 0xfffffffc00182947 */ /* 0x000fec000383ffff */
.L_x_13:
[----:B------:R-:W-:Y:S05]  /*0730*/  BSYNC.RECONVERGENT B1 ;  /* 0x0000000000017941 */ /* 0x000fea0003800200 */
.L_x_12:
[----:B------:R-:W-:Y:S05]  /*0740*/  @!P0 BRA `(.L_x_11) ;  /* 0x0000000000508947 */ /* 0x000fea0003800000 */
[----:B------:R-:W0:Y:S01]  /*0750*/  LDC.64 R2, c[0x0][0x380] ;  /* 0x0000e000ff027b82 */ /* 0x000e220000000a00 */
[----:B------:R-:W-:-:S07]  /*0760*/  IMAD.MOV.U32 R7, RZ, RZ, RZ ;  /* 0x000000ffff077224 */ /* 0x000fce00078e00ff */
.L_x_15:
[CC--:B------:R-:W-:Y:S02]  /*0770*/  ISETP.GE.U32.AND P1, PT, R6.reuse, R11.reuse, PT ;  /* 0x0000000b0600720c */ /* 0x0c0fe40003f26070 */
[C---:B------:R-:W-:Y:S02]  /*0780*/  ISETP.GT.U32.AND P2, PT, R6.reuse, R11, PT ;  /* 0x0000000b0600720c */ /* 0x040fe40003f44070 */
[----:B0-----:R-:W-:-:S05]  /*0790*/  IADD3 R4, P0, PT, R6, R2, RZ ;  /* 0x0000000206047210 */ /* 0x001fca0007f1e0ff */
[----:B------:R-:W-:-:S05]  /*07a0*/  IMAD.X R5, RZ, RZ, R3, P0 ;  /* 0x000000ffff057224 */ /* 0x000fca00000e0603 */
[----:B------:R-:W2:Y:S04]  /*07b0*/  @!P1 LDG.E.U8 R13, desc[UR6][R4.64] ;  /* 0x00000006040d9981 */ /* 0x000ea8000c1e1100 */
[----:B------:R-:W3:Y:S01]  /*07c0*/  @P2 LDG.E.U8 R12, desc[UR6][R4.64] ;  /* 0x00000006040c2981 */ /* 0x000ee2000c1e1100 */
[----:B------:R-:W-:Y:S02]  /*07d0*/  VIADD R7, R7, 0x1 ;  /* 0x0000000107077836 */ /* 0x000fe40000000000 */
[----:B------:R-:W-:Y:S02]  /*07e0*/  IMAD.MOV.U32 R17, RZ, RZ, RZ ;  /* 0x000000ffff117224 */ /* 0x000fe400078e00ff */
[----:B------:R-:W-:Y:S01]  /*07f0*/  VIADD R6, R6, UR5 ;  /* 0x0000000506067c36 */ /* 0x000fe20008000000 */
[----:B------:R-:W-:-:S02]  /*0800*/  ISETP.NE.AND P4, PT, R7, R10, PT ;  /* 0x0000000a0700720c */ /* 0x000fc40003f85270 */
[----:B--2---:R-:W-:Y:S01]  /*0810*/  @!P1 ISETP.NE.AND P0, PT, R13, 0x58, PT ;  /* 0x000000580d00980c */ /* 0x004fe20003f05270 */
[----:B------:R-:W-:Y:S01]  /*0820*/  IMAD.MOV.U32 R13, RZ, RZ, RZ ;  /* 0x000000ffff0d7224 */ /* 0x000fe200078e00ff */
[----:B---3--:R-:W-:Y:S02]  /*0830*/  @P2 ISETP.NE.AND P3, PT, R12, 0x58, PT ;  /* 0x000000580c00280c */ /* 0x008fe40003f65270 */
[----:B------:R-:W-:Y:S02]  /*0840*/  @!P1 SEL R13, RZ, 0x1, !P0 ;  /* 0x00000001ff0d9807 */ /* 0x000fe40004000000 */
[----:B------:R-:W-:-:S03]  /*0850*/  @P2 SEL R17, RZ, 0x1, P3 ;  /* 0x00000001ff112807 */ /* 0x000fc60001800000 */
[----:B------:R-:W-:Y:S02]  /*0860*/  IMAD.IADD R14, R13, 0x1, R14 ;  /* 0x000000010d0e7824 */ /* 0x000fe400078e020e */
[----:B------:R-:W-:Y:S01]  /*0870*/  IMAD.IADD R16, R17, 0x1, R16 ;  /* 0x0000000111107824 */ /* 0x000fe200078e0210 */
[----:B------:R-:W-:Y:S06]  /*0880*/  @P4 BRA `(.L_x_15) ;  /* 0xfffffffc00b84947 */ /* 0x000fec000383ffff */
.L_x_11:
[----:B------:R-:W-:Y:S05]  /*0890*/  BSYNC.RECONVERGENT B0 ;  /* 0x0000000000007941 */ /* 0x000fea0003800200 */
.L_x_10:
[----:B------:R-:W-:Y:S01]  /*08a0*/  BAR.SYNC.DEFER_BLOCKING 0x0 ;  /* 0x0000000000007b1d */ /* 0x000fe20000010000 */
[----:B-----5:R-:W-:Y:S01]  /*08b0*/  ISETP.NE.AND P1, PT, R15, 0x58, PT ;  /* 0x000000580f00780c */ /* 0x020fe20003f25270 */
[C---:B------:R-:W-:Y:S02]  /*08c0*/  IMAD R7, R16.reuse, UR5, R11 ;  /* 0x0000000510077c24 */ /* 0x040fe4000f8e020b */
[C---:B------:R-:W-:Y:S01]  /*08d0*/  VIADD R5, R16.reuse, 0x1 ;  /* 0x0000000110057836 */ /* 0x040fe20000000000 */
[----:B------:R-:W-:-:S04]  /*08e0*/  ISETP.EQ.OR P0, PT, R16, RZ, !P1 ;  /* 0x000000ff1000720c */ /* 0x000fc80004f02670 */
[----:B------:R-:W-:-:S05]  /*08f0*/  ISETP.GE.U32.OR P0, PT, R7, UR4, P0 ;  /* 0x0000000407007c0c */ /* 0x000fca0008706470 */
[----:B------:R-:W-:-:S05]  /*0900*/  @P1 IMAD.MOV R5, RZ, RZ, R16 ;  /* 0x000000ffff051224 */ /* 0x000fca00078e0210 */
[----:B------:R-:W-:-:S03]  /*0910*/  ISETP.GT.U32.AND P1, PT, R5, R14, PT ;  /* 0x0000000e0500720c */ /* 0x000fc60003f24070 */
[----:B------:R-:W-:-:S05]  /*0920*/  @!P0 IADD3 R2, P2, PT, R7, R2, RZ ;  /* 0x0000000207028210 */ /* 0x000fca0007f5e0ff */
[----:B------:R-:W-:-:S05]  /*0930*/  @!P0 IMAD.X R3, RZ, RZ, R3, P2 ;  /* 0x000000ffff038224 */ /* 0x000fca00010e0603 */
[----:B------:R0:W-:Y:S01]  /*0940*/  @!P0 STG.E.U8 desc[UR6][R2.64], R15 ;  /* 0x0000000f02008986 */ /* 0x0001e2000c101106 */
[----:B------:R-:W-:Y:S05]  /*0950*/  @!P1 EXIT ;  /* 0x000000000000994d */ /* 0x000fea0003800000 */
[----:B0-----:R-:W0:Y:S02]  /*0960*/  LDC.64 R2, c[0x0][0x388] ;  /* 0x0000e200ff027b82 */ /* 0x001e240000000a00 */
[----:B0-----:R-:W2:Y:S01]  /*0970*/  LDG.E R2, desc[UR6][R2.64] ;  /* 0x0000000602027981 */ /* 0x001ea2000c1e1900 */
[----:B------:R-:W-:Y:S01]  /*0980*/  VIADD R10, R1, 0x30 ;  /* 0x00000030010a7836 */ /* 0x000fe20000000000 */
[----:B--2---:R-:W-:-:S13]  /*0990*/  ISETP.NE.AND P0, PT, R2, RZ, PT ;  /* 0x000000ff0200720c */ /* 0x004fda0003f05270 */
[----:B------:R-:W-:Y:S05]  /*09a0*/  @!P0 BRA `(.L_x_16) ;  /* 0x0000002400a48947 */ /* 0x000fea0003800000 */
[----:B------:R-:W-:-:S06]  /*09b0*/  CS2R R2, SR_CLOCKLO ;  /* 0x0000000000027805 */ /* 0x000fcc0000015000 */
[----:B------:R-:W-:Y:S01]  /*09c0*/  LOP3.LUT R3, R3, 0xf7dcefdd, RZ, 0x3c, !PT ;  /* 0xf7dcefdd03037812 */ /* 0x000fe200078e3cff */
[----:B------:R-:W-:Y:S01]  /*09d0*/  BSSY.RECONVERGENT B0, `(.L_x_17) ;  /* 0x0000259000007945 */ /* 0x000fe20003800200 */
[----:B------:R-:W-:Y:S02]  /*09e0*/  LOP3.LUT R2, R2, 0xaad26b49, RZ, 0x3c, !PT ;  /* 0xaad26b4902027812 */ /* 0x000fe400078e3cff */
[----:B------:R-:W-:Y:S01]  /*09f0*/  ISETP.NE.AND P0, PT, R11, RZ, PT ;  /* 0x000000ff0b00720c */ /* 0x000fe20003f05270 */
[----:B------:R-:W-:Y:S02]  /*0a00*/  IMAD R4, R3, -0x658354e5, RZ ;  /* 0x9a7cab1b03047824 */ /* 0x000fe400078e02ff */
[----:B------:R-:W-:Y:S02]  /*0a10*/  IMAD R3, R2, 0x4182bed5, RZ ;  /* 0x4182bed502037824 */ /* 0x000fe400078e02ff */
[----:B------:R-:W-:Y:S02]  /*0a20*/  VIADD R7, R4, 0x1f123bb5 ;  /* 0x1f123bb504077836 */ /* 0x000fe40000000000 */
[C---:B------:R-:W-:Y:S01]  /*0a30*/  VIADD R5, R3.reuse, 0x583f19 ;  /* 0x00583f1903057836 */ /* 0x040fe20000000000 */
[----:B------:R-:W-:-:S02]  /*0a40*/  IADD3 R2, PT, PT, R3, 0x64f0c9, R4 ;  /* 0x0064f0c903027810 */ /* 0x000fc40007ffe004 */
[C---:B------:R-:W-:Y:S01]  /*0a50*/  LOP3.LUT R6, R3.reuse, 0x159a55e5, RZ, 0x3c, !PT ;  /* 0x159a55e503067812 */ /* 0x040fe200078e3cff */
[----:B------:R-:W-:Y:S01]  /*0a60*/  VIADD R3, R3, 0x75bcd15 ;  /* 0x075bcd1503037836 */ /* 0x000fe20000000000 */
[----:B------:R-:W-:-:S03]  /*0a70*/  LOP3.LUT R4, R4, 0x5491333, RZ, 0x3c, !PT ;  /* 0x0549133304047812 */ /* 0x000fc600078e3cff */
[----:B------:R0:W-:Y:S04]  /*0a80*/  STL.64 [R1+0x8], R6 ;  /* 0x0000080601007387 */ /* 0x0001e80000100a00 */
[----:B------:R0:W-:Y:S04]  /*0a90*/  STL.64 [R1], R2 ;  /* 0x0000000201007387 */ /* 0x0001e80000100a00 */
[----:B------:R0:W-:Y:S01]  /*0aa0*/  STL.64 [R1+0x10], R4 ;  /* 0x0000100401007387 */ /* 0x0001e20000100a00 */
[----:B------:R-:W-:Y:S05]  /*0ab0*/  @!P0 BRA `(.L_x_18) ;  /* 0x0000002400288947 */ /* 0x000fea0003800000 */
[----:B------:R-:W-:-:S07]  /*0ac0*/  IMAD.MOV.U32 R10, RZ, RZ, RZ ;  /* 0x000000ffff0a7224 */ /* 0x000fce00078e00ff */
.L_x_27:
[----:B------:R-:W-:Y:S01]  /*0ad0*/  LOP3.LUT R21, R11, 0x3, RZ, 0xc0, !PT ;  /* 0x000000030b157812 */ /* 0x000fe200078ec0ff */
[----:B------:R-:W-:Y:S03]  /*0ae0*/  BSSY.RECONVERGENT B1, `(.L_x_19) ;  /* 0x0000241000017945 */ /* 0x000fe60003800200 */
[----:B------:R-:W-:-:S04]  /*0af0*/  ISETP.NE.U32.AND P0, PT, R21, RZ, PT ;  /* 0x000000ff1500720c */ /* 0x000fc80003f05070 */
[----:B------:R-:W-:-:S13]  /*0b00*/  ISETP.NE.AND.EX P0, PT, RZ, RZ, PT, P0 ;  /* 0x000000ffff00720c */ /* 0x000fda0003f05300 */
[----:B-12---:R-:W-:Y:S05]  /*0b10*/  @!P0 BRA `(.L_x_20) ;  /* 0x0000002000f48947 */ /* 0x006fea0003800000 */
[----:B------:R-:W1:Y:S01]  /*0b20*/  LDC.64 R12, c[0x4][0x8] ;  /* 0x01000200ff0c7b82 */ /* 0x000e620000000a00 */
[----:B------:R-:W-:Y:S01]  /*0b30*/  IMAD.MOV.U32 R16, RZ, RZ, RZ ;  /* 0x000000ffff107224 */ /* 0x000fe200078e00ff */
[----:B0-----:R-:W-:Y:S02]  /*0b40*/  CS2R R4, SRZ ;  /* 0x0000000000047805 */ /* 0x001fe4000001ff00 */
[----:B------:R-:W-:Y:S01]  /*0b50*/  CS2R R6, SRZ ;  /* 0x0000000000067805 */ /* 0x000fe2000001ff00 */
[----:B------:R-:W-:Y:S02]  /*0b60*/  IMAD.MOV.U32 R3, RZ, RZ, RZ ;  /* 0x000000ffff037224 */ /* 0x000fe400078e00ff */
[----:B-1----:R-:W-:-:S07]  /*0b70*/  IMAD.WIDE.U32 R12, R10, 0xc80, R12 ;  /* 0x00000c800a0c7825 */ /* 0x002fce00078e000c */
.L_x_22:
[----:B------:R-:W-:-:S06]  /*0b80*/  IMAD R17, R16, 0x4, R1 ;  /* 0x0000000410117824 */ /* 0x000fcc00078e0201 */
[----:B------:R-:W5:Y:S01]  /*0b90*/  LDL R17, [R17+0x4] ;  /* 0x0000040011117983 */ /* 0x000f620000100800 */
[----:B------:R-:W-:Y:S01]  /*0ba0*/  IMAD.SHL.U32 R18, R16, 0x20, RZ ;  /* 0x0000002010127824 */ /* 0x000fe200078e00ff */
[----:B------:R-:W-:-:S06]  /*0bb0*/  UMOV UR4, URZ ;  /* 0x000000ff00047c82 */ /* 0x000fcc0008000000 */
.L_x_21:
[----:B-----5:R-:W-:Y:S01]  /*0bc0*/  SHF.R.U32.HI R22, RZ, UR4, R17 ;  /* 0x00000004ff167c19 */ /* 0x020fe20008011611 */
[----:B------:R-:W-:-:S03]  /*0bd0*/  VIADD R14, R18, UR4 ;  /* 0x00000004120e7c36 */ /* 0x000fc60008000000 */
[----:B------:R-:W-:-:S04]  /*0be0*/  LOP3.LUT R15, R22, 0x1, RZ, 0xc0, !PT ;  /* 0x00000001160f7812 */ /* 0x000fc800078ec0ff */
[----:B------:R-:W-:Y:S01]  /*0bf0*/  ISETP.NE.U32.AND P0, PT, R15, 0x1, PT ;  /* 0x000000010f00780c */ /* 0x000fe20003f05070 */
[----:B------:R-:W-:-:S03]  /*0c00*/  IMAD R15, R14, 0x5, RZ ;  /* 0x000000050e0f7824 */ /* 0x000fc600078e02ff */
[----:B------:R-:W-:Y:S01]  /*0c10*/  R2P PR, R22, 0x7e ;  /* 0x0000007e16007804 */ /* 0x000fe20000000000 */
[----:B------:R-:W-:-:S08]  /*0c20*/  IMAD.WIDE.U32 R14, R15, 0x4, R12 ;  /* 0x000000040f0e7825 */ /* 0x000fd000078e000c */
[----:B------:R-:W2:Y:S04]  /*0c30*/  @!P0 LDG.E R24, desc[UR6][R14.64+0x10] ;  /* 0x000010060e188981 */ /* 0x000ea8000c1e1900 */
[----:B------:R-:W3:Y:S04]  /*0c40*/  @P1 LDG.E R26, desc[UR6][R14.64+0x24] ;  /* 0x000024060e1a1981 */ /* 0x000ee8000c1e1900 */
[----:B------:R-:W4:Y:S04]  /*0c50*/  @P2 LDG.E R28, desc[UR6][R14.64+0x38] ;  /* 0x000038060e1c2981 */ /* 0x000f28000c1e1900 */
[----:B------:R-:W4:Y:S04]  /*0c60*/  @!P0 LDG.E R20, desc[UR6][R14.64] ;  /* 0x000000060e148981 */ /* 0x000f28000c1e1900 */
[----:B------:R-:W4:Y:S04]  /*0c70*/  @P3 LDG.E R19, desc[UR6][R14.64+0x4c] ;  /* 0x00004c060e133981 */ /* 0x000f28000c1e1900 */
[----:B------:R-:W4:Y:S04]  /*0c80*/  @!P0 LDG.E R23, desc[UR6][R14.64+0xc] ;  /* 0x00000c060e178981 */ /* 0x000f28000c1e1900 */
[----:B------:R-:W4:Y:S01]  /*0c90*/  @P4 LDG.E R25, desc[UR6][R14.64+0x54] ;  /* 0x000054060e194981 */ /* 0x000f22000c1e1900 */
[----:B--2---:R-:W-:-:S03]  /*0ca0*/  @!P0 LOP3.LUT R5, R5, R24, RZ, 0x3c, !PT ;  /* 0x0000001805058212 */ /* 0x004fc600078e3cff */
[----:B------:R-:W2:Y:S01]  /*0cb0*/  @P4 LDG.E R24, desc[UR6][R14.64+0x60] ;  /* 0x000060060e184981 */ /* 0x000ea2000c1e1900 */
[----:B---3--:R-:W-:-:S03]  /*0cc0*/  @P1 LOP3.LUT R5, R5, R26, RZ, 0x3c, !PT ;  /* 0x0000001a05051212 */ /* 0x008fc600078e3cff */
[----:B------:R-:W3:Y:S01]  /*0cd0*/  @P5 LDG.E R26, desc[UR6][R14.64+0x74] ;  /* 0x000074060e1a5981 */ /* 0x000ee2000c1e1900 */
[----:B----4-:R-:W-:Y:S02]  /*0ce0*/  @P2 LOP3.LUT R5, R5, R28, RZ, 0x3c, !PT ;  /* 0x0000001c05052212 */ /* 0x010fe400078e3cff */
[----:B------:R-:W-:Y:S02]  /*0cf0*/  @!P0 LOP3.LUT R3, R3, R20, RZ, 0x3c, !PT ;  /* 0x0000001403038212 */ /* 0x000fe400078e3cff */
[----:B------:R-:W4:Y:S01]  /*0d00*/  @!P0 LDG.E R20, desc[UR6][R14.64+0x8] ;  /* 0x000008060e148981 */ /* 0x000f22000c1e1900 */
[----:B------:R-:W-:-:S03]  /*0d10*/  @P3 LOP3.LUT R5, R5, R19, RZ, 0x3c, !PT ;  /* 0x0000001305053212 */ /* 0x000fc600078e3cff */
[----:B------:R-:W3:Y:S01]  /*0d20*/  @!P0 LDG.E R19, desc[UR6][R14.64+0x4] ;  /* 0x000004060e138981 */ /* 0x000ee2000c1e1900 */
[----:B------:R-:W-:-:S03]  /*0d30*/  @!P0 LOP3.LUT R4, R4, R23, RZ, 0x3c, !PT ;  /* 0x0000001704048212 */ /* 0x000fc600078e3cff */
[----:B------:R-:W3:Y:S01]  /*0d40*/  @P1 LDG.E R23, desc[UR6][R14.64+0x20] ;  /* 0x000020060e171981 */ /* 0x000ee2000c1e1900 */
[----:B--2---:R-:W-:-:S03]  /*0d50*/  @P4 LOP3.LUT R5, R5, R24, RZ, 0x3c, !PT ;  /* 0x0000001805054212 */ /* 0x004fc600078e3cff */
[----:B------:R-:W2:Y:S01]  /*0d60*/  @P1 LDG.E R24, desc[UR6][R14.64+0x1c] ;  /* 0x00001c060e181981 */ /* 0x000ea2000c1e1900 */
[----:B----4-:R-:W-:-:S03]  /*0d70*/  @!P0 LOP3.LUT R7, R7, R20, RZ, 0x3c, !PT ;  /* 0x0000001407078212 */ /* 0x010fc600078e3cff */
[----:B------:R-:W4:Y:S01]  /*0d80*/  @P1 LDG.E R20, desc[UR6][R14.64+0x14] ;  /* 0x000014060e141981 */ /* 0x000f22000c1e1900 */
[----:B---3--:R-:W-:-:S03]  /*0d90*/  @!P0 LOP3.LUT R6, R6, R19, RZ, 0x3c, !PT ;  /* 0x0000001306068212 */ /* 0x008fc600078e3cff */
[----:B------:R-:W3:Y:S01]  /*0da0*/  @P1 LDG.E R19, desc[UR6][R14.64+0x18] ;  /* 0x000018060e131981 */ /* 0x000ee2000c1e1900 */
[----:B------:R-:W-:-:S03]  /*0db0*/  @P5 LOP3.LUT R5, R5, R26, RZ, 0x3c, !PT ;  /* 0x0000001a05055212 */ /* 0x000fc600078e3cff */
[----:B------:R-:W3:Y:S01]  /*0dc0*/  @P6 LDG.E R26, desc[UR6][R14.64+0x88] ;  /* 0x000088060e1a6981 */ /* 0x000ee2000c1e1900 */
[----:B------:R-:W-:-:S03]  /*0dd0*/  @P1 LOP3.LUT R4, R4, R23, RZ, 0x3c, !PT ;  /* 0x0000001704041212 */ /* 0x000fc600078e3cff */
[----:B------:R-:W3:Y:S01]  /*0de0*/  @P2 LDG.E R23, desc[UR6][R14.64+0x34] ;  /* 0x000034060e172981 */ /* 0x000ee2000c1e1900 */
[----:B--2---:R-:W-:-:S03]  /*0df0*/  @P1 LOP3.LUT R7, R7, R24, RZ, 0x3c, !PT ;  /* 0x0000001807071212 */ /* 0x004fc600078e3cff */
[----:B------:R-:W2:Y:S01]  /*0e00*/  @P2 LDG.E R24, desc[UR6][R14.64+0x30] ;  /* 0x000030060e182981 */ /* 0x000ea2000c1e1900 */
[----:B----4-:R-:W-:-:S03]  /*0e10*/  @P1 LOP3.LUT R3, R3, R20, RZ, 0x3c, !PT ;  /* 0x0000001403031212 */ /* 0x010fc600078e3cff */
[----:B------:R-:W4:Y:S01]  /*0e20*/  @P2 LDG.E R20, desc[UR6][R14.64+0x28] ;  /* 0x000028060e142981 */ /* 0x000f22000c1e1900 */
[----:B---3--:R-:W-:-:S03]  /*0e30*/  @P1 LOP3.LUT R6, R6, R19, RZ, 0x3c, !PT ;  /* 0x0000001306061212 */ /* 0x008fc600078e3cff */
        /* <DEDUP_REMOVED lines=21> */
[----:B------:R-:W-:Y:S02]  /*0f90*/  @P4 LOP3.LUT R6, R6, R25, RZ, 0x3c, !PT ;  /* 0x0000001906064212 */ /* 0x000fe400078e3cff */
[----:B------:R-:W-:Y:S01]  /*0fa0*/  LOP3.LUT P0, RZ, R22, 0x80, RZ, 0xc0, !PT ;  /* 0x0000008016ff7812 */ /* 0x000fe2000780c0ff */
        /* <DEDUP_REMOVED lines=20> */
[----:B------:R-:W-:Y:S02]  /*10f0*/  @P0 LOP3.LUT R5, R5, R26, RZ, 0x3c, !PT ;  /* 0x0000001a05050212 */ /* 0x000fe400078e3cff */
[----:B------:R-:W-:Y:S02]  /*1100*/  @P0 LOP3.LUT R4, R4, R23, RZ, 0x3c, !PT ;  /* 0x0000001704040212 */ /* 0x000fe400078e3cff */
[----:B--2---:R-:W-:Y:S02]  /*1110*/  @P0 LOP3.LUT R7, R7, R24, RZ, 0x3c, !PT ;  /* 0x0000001807070212 */ /* 0x004fe400078e3cff */
[----:B----4-:R-:W-:Y:S02]  /*1120*/  @P0 LOP3.LUT R3, R3, R20, RZ, 0x3c, !PT ;  /* 0x0000001403030212 */ /* 0x010fe400078e3cff */
[----:B---3--:R-:W-:-:S02]  /*1130*/  @P0 LOP3.LUT R6, R6, R19, RZ, 0x3c, !PT ;  /* 0x0000001306060212 */ /* 0x008fc400078e3cff */
[----:B------:R-:W-:-:S13]  /*1140*/  R2P PR, R22.B1, 0x7f ;  /* 0x0000007f16007804 */ /* 0x000fda0000001000 */
[----:B------:R-:W2:Y:S04]  /*1150*/  @P0 LDG.E R26, desc[UR6][R14.64+0xb0] ;  /* 0x0000b0060e1a0981 */ /* 0x000ea8000c1e1900 */
[----:B------:R-:W3:Y:S04]  /*1160*/  @P1 LDG.E R28, desc[UR6][R14.64+0xc4] ;  /* 0x0000c4060e1c1981 */ /* 0x000ee8000c1e1900 */
[----:B------:R-:W4:Y:S04]  /*1170*/  @P2 LDG.E R19, desc[UR6][R14.64+0xd8] ;  /* 0x0000d8060e132981 */ /* 0x000f28000c1e1900 */
[----:B------:R-:W4:Y:S04]  /*1180*/  @P0 LDG.E R24, desc[UR6][R14.64+0xa0] ;  /* 0x0000a0060e180981 */ /* 0x000f28000c1e1900 */
[----:B------:R-:W4:Y:S04]  /*1190*/  @P0 LDG.E R23, desc[UR6][R14.64+0xac] ;  /* 0x0000ac060e170981 */ /* 0x000f28000c1e1900 */
[----:B------:R-:W4:Y:S04]  /*11a0*/  @P3 LDG.E R20, desc[UR6][R14.64+0xec] ;  /* 0x0000ec060e143981 */ /* 0x000f28000c1e1900 */
[----:B------:R-:W4:Y:S01]  /*11b0*/  @P2 LDG.E R25, desc[UR6][R14.64+0xd4] ;  /* 0x0000d4060e192981 */ /* 0x000f22000c1e1900 */
[----:B--2---:R-:W-:-:S03]  /*11c0*/  @P0 LOP3.LUT R5, R5, R26, RZ, 0x3c, !PT ;  /* 0x0000001a05050212 */ /* 0x004fc600078e3cff */
[----:B------:R-:W2:Y:S01]  /*11d0*/  @P4 LDG.E R26, desc[UR6][R14.64+0x100] ;  /* 0x000100060e1a4981 */ /* 0x000ea2000c1e1900 */
[----:B---3--:R-:W-:-:S03]  /*11e0*/  @P1 LOP3.LUT R5, R5, R28, RZ, 0x3c, !PT ;  /* 0x0000001c05051212 */ /* 0x008fc600078e3cff */
[----:B------:R-:W3:Y:S01]  /*11f0*/  @P6 LDG.E R28, desc[UR6][R14.64+0x128] ;  /* 0x000128060e1c6981 */ /* 0x000ee2000c1e1900 */
[----:B----4-:R-:W-:-:S03]  /*1200*/  @P2 LOP3.LUT R5, R5, R19, RZ, 0x3c, !PT ;  /* 0x0000001305052212 */ /* 0x010fc600078e3cff */
[----:B------:R-:W4:Y:S01]  /*1210*/  @P0 LDG.E R19, desc[UR6][R14.64+0xa4] ;  /* 0x0000a4060e130981 */ /* 0x000f22000c1e1900 */
[----:B------:R-:W-:-:S03]  /*1220*/  @P0 LOP3.LUT R3, R3, R24, RZ, 0x3c, !PT ;  /* 0x0000001803030212 */ /* 0x000fc600078e3cff */
[----:B------:R-:W2:Y:S01]  /*1230*/  @P0 LDG.E R24, desc[UR6][R14.64+0xa8] ;  /* 0x0000a8060e180981 */ /* 0x000ea2000c1e1900 */
[----:B------:R-:W-:-:S03]  /*1240*/  @P0 LOP3.LUT R4, R4, R23, RZ, 0x3c, !PT ;  /* 0x0000001704040212 */ /* 0x000fc600078e3cff */
[----:B------:R-:W3:Y:S01]  /*1250*/  @P1 LDG.E R23, desc[UR6][R14.64+0xb8] ;  /* 0x0000b8060e171981 */ /* 0x000ee2000c1e1900 */
[----:B------:R-:W-:-:S03]  /*1260*/  @P3 LOP3.LUT R5, R5, R20, RZ, 0x3c, !PT ;  /* 0x0000001405053212 */ /* 0x000fc600078e3cff */
[----:B------:R-:W3:Y:S01]  /*1270*/  @P5 LDG.E R20, desc[UR6][R14.64+0x114] ;  /* 0x000114060e145981 */ /* 0x000ee2000c1e1900 */
[----:B----4-:R-:W-:-:S03]  /*1280*/  @P0 LOP3.LUT R6, R6, R19, RZ, 0x3c, !PT ;  /* 0x0000001306060212 */ /* 0x010fc600078e3cff */
[----:B------:R-:W4:Y:S01]  /*1290*/  @P1 LDG.E R19, desc[UR6][R14.64+0xc0] ;  /* 0x0000c0060e131981 */ /* 0x000f22000c1e1900 */
[----:B--2---:R-:W-:-:S03]  /*12a0*/  @P0 LOP3.LUT R7, R7, R24, RZ, 0x3c, !PT ;  /* 0x0000001807070212 */ /* 0x004fc600078e3cff */
[----:B------:R-:W2:Y:S01]  /*12b0*/  @P1 LDG.E R24, desc[UR6][R14.64+0xb4] ;  /* 0x0000b4060e181981 */ /* 0x000ea2000c1e1900 */
[----:B------:R-:W-:Y:S02]  /*12c0*/  @P4 LOP3.LUT R5, R5, R26, RZ, 0x3c, !PT ;  /* 0x0000001a05054212 */ /* 0x000fe400078e3cff */
[----:B---3--:R-:W-:Y:S01]  /*12d0*/  @P1 LOP3.LUT R6, R6, R23, RZ, 0x3c, !PT ;  /* 0x0000001706061212 */ /* 0x008fe200078e3cff */
[----:B------:R-:W3:Y:S04]  /*12e0*/  @P1 LDG.E R26, desc[UR6][R14.64+0xbc] ;  /* 0x0000bc060e1a1981 */ /* 0x000ee8000c1e1900 */
[----:B------:R-:W3:Y:S01]  /*12f0*/  @P2 LDG.E R23, desc[UR6][R14.64+0xcc] ;  /* 0x0000cc060e172981 */ /* 0x000ee2000c1e1900 */
[----:B------:R-:W-:-:S03]  /*1300*/  @P5 LOP3.LUT R5, R5, R20, RZ, 0x3c, !PT ;  /* 0x0000001405055212 */ /* 0x000fc600078e3cff */
[----:B------:R-:W3:Y:S01]  /*1310*/  @P2 LDG.E R20, desc[UR6][R14.64+0xc8] ;  /* 0x0000c8060e142981 */ /* 0x000ee2000c1e1900 */
[----:B------:R-:W-:-:S03]  /*1320*/  LOP3.LUT P0, RZ, R22, 0x8000, RZ, 0xc0, !PT ;  /* 0x0000800016ff7812 */ /* 0x000fc6000780c0ff */
[----:B------:R-:W3:Y:S01]  /*1330*/  @P2 LDG.E R22, desc[UR6][R14.64+0xd0] ;  /* 0x0000d0060e162981 */ /* 0x000ee2000c1e1900 */
[----:B----4-:R-:W-:-:S03]  /*1340*/  @P1 LOP3.LUT R4, R4, R19, RZ, 0x3c, !PT ;  /* 0x0000001304041212 */ /* 0x010fc600078e3cff */
[----:B------:R-:W4:Y:S01]  /*1350*/  @P3 LDG.E R19, desc[UR6][R14.64+0xe0] ;  /* 0x0000e0060e133981 */ /* 0x000f22000c1e1900 */
[----:B--2---:R-:W-:-:S03]  /*1360*/  @P1 LOP3.LUT R3, R3, R24, RZ, 0x3c, !PT ;  /* 0x0000001803031212 */ /* 0x004fc600078e3cff */
[----:B------:R-:W2:Y:S01]  /*1370*/  @P3 LDG.E R24, desc[UR6][R14.64+0xdc] ;  /* 0x0000dc060e183981 */ /* 0x000ea2000c1e1900 */
[----:B---3--:R-:W-:Y:S02]  /*1380*/  @P1 LOP3.LUT R7, R7, R26, RZ, 0x3c, !PT ;  /* 0x0000001a07071212 */ /* 0x008fe400078e3cff */
[----:B------:R-:W-:Y:S01]  /*1390*/  @P2 LOP3.LUT R6, R6, R23, RZ, 0x3c, !PT ;  /* 0x0000001706062212 */ /* 0x000fe200078e3cff */
[----:B------:R-:W3:Y:S04]  /*13a0*/  @P0 LDG.E R26, desc[UR6][R14.64+0x13c] ;  /* 0x00013c060e1a0981 */ /* 0x000ee8000c1e1900 */
[----:B------:R-:W3:Y:S01]  /*13b0*/  @P3 LDG.E R23, desc[UR6][R14.64+0xe8] ;  /* 0x0000e8060e173981 */ /* 0x000ee2000c1e1900 */
[----:B------:R-:W-:-:S03]  /*13c0*/  @P2 LOP3.LUT R3, R3, R20, RZ, 0x3c, !PT ;  /* 0x0000001403032212 */ /* 0x000fc600078e3cff */
[----:B------:R-:W3:Y:S01]  /*13d0*/  @P3 LDG.E R20, desc[UR6][R14.64+0xe4] ;  /* 0x0000e4060e143981 */ /* 0x000ee2000c1e1900 */
[----:B------:R-:W-:Y:S02]  /*13e0*/  @P2 LOP3.LUT R7, R7, R22, RZ, 0x3c, !PT ;  /* 0x0000001607072212 */ /* 0x000fe400078e3cff */
[----:B------:R-:W-:Y:S01]  /*13f0*/  @P2 LOP3.LUT R4, R4, R25, RZ, 0x3c, !PT ;  /* 0x0000001904042212 */ /* 0x000fe200078e3cff */
[----:B------:R-:W3:Y:S04]  /*1400*/  @P4 LDG.E R22, desc[UR6][R14.64+0xf0] ;  /* 0x0000f0060e164981 */ /* 0x000ee8000c1e1900 */
[----:B------:R-:W3:Y:S01]  /*1410*/  @P4 LDG.E R25, desc[UR6][R14.64+0xf4] ;  /* 0x0000f4060e194981 */ /* 0x000ee2000c1e1900 */
[----:B----4-:R-:W-:-:S03]  /*1420*/  @P3 LOP3.LUT R6, R6, R19, RZ, 0x3c, !PT ;  /* 0x0000001306063212 */ /* 0x010fc600078e3cff */
[----:B------:R-:W4:Y:S01]  /*1430*/  @P4 LDG.E R19, desc[UR6][R14.64+0xfc] ;  /* 0x0000fc060e134981 */ /* 0x000f22000c1e1900 */
[----:B--2---:R-:W-:-:S03]  /*1440*/  @P3 LOP3.LUT R3, R3, R24, RZ, 0x3c, !PT ;  /* 0x0000001803033212 */ /* 0x004fc600078e3cff */
[----:B------:R-:W2:Y:S01]  /*1450*/  @P4 LDG.E R24, desc[UR6][R14.64+0xf8] ;  /* 0x0000f8060e184981 */ /* 0x000ea2000c1e1900 */
[----:B---3--:R-:W-:-:S03]  /*1460*/  @P3 LOP3.LUT R4, R4, R23, RZ, 0x3c, !PT ;  /* 0x0000001704043212 */ /* 0x008fc600078e3cff */
[----:B------:R-:W3:Y:S01]  /*1470*/  @P5 LDG.E R23, desc[UR6][R14.64+0x108] ;  /* 0x000108060e175981 */ /* 0x000ee2000c1e1900 */
[----:B------:R-:W-:-:S03]  /*1480*/  @P3 LOP3.LUT R7, R7, R20, RZ, 0x3c, !PT ;  /* 0x0000001407073212 */ /* 0x000fc600078e3cff */
[----:B------:R-:W3:Y:S01]  /*1490*/  @P5 LDG.E R20, desc[UR6][R14.64+0x104] ;  /* 0x000104060e145981 */ /* 0x000ee2000c1e1900 */
        /* <DEDUP_REMOVED lines=20> */
[----:B------:R-:W-:-:S04]  /*15e0*/  UIADD3 UR4, UPT, UPT, UR4, 0x10, URZ ;  /* 0x0000001004047890 */ /* 0x000fc8000fffe0ff */
[----:B------:R-:W-:Y:S01]  /*15f0*/  UISETP.NE.AND UP0, UPT, UR4, 0x20, UPT ;  /* 0x000000200400788c */ /* 0x000fe2000bf05270 */
[----:B------:R-:W-:Y:S02]  /*1600*/  @P6 LOP3.LUT R5, R5, R28, RZ, 0x3c, !PT ;  /* 0x0000001c05056212 */ /* 0x000fe400078e3cff */
[----:B---3--:R-:W-:Y:S02]  /*1610*/  @P0 LOP3.LUT R6, R6, R23, RZ, 0x3c, !PT ;  /* 0x0000001706060212 */ /* 0x008fe400078e3cff */
[----:B------:R-:W-:Y:S02]  /*1620*/  @P6 LOP3.LUT R7, R7, R20, RZ, 0x3c, !PT ;  /* 0x0000001407076212 */ /* 0x000fe400078e3cff */
[----:B------:R-:W-:Y:S02]  /*1630*/  @P0 LOP3.LUT R5, R5, R26, RZ, 0x3c, !PT ;  /* 0x0000001a05050212 */ /* 0x000fe400078e3cff */
[----:B------:R-:W-:Y:S02]  /*1640*/  @P0 LOP3.LUT R3, R3, R22, RZ, 0x3c, !PT ;  /* 0x0000001603030212 */ /* 0x000fe400078e3cff */
[----:B----4-:R-:W-:-:S02]  /*1650*/  @P6 LOP3.LUT R4, R4, R19, RZ, 0x3c, !PT ;  /* 0x0000001304046212 */ /* 0x010fc400078e3cff */
[----:B--2---:R-:W-:Y:S02]  /*1660*/  @P0 LOP3.LUT R7, R7, R24, RZ, 0x3c, !PT ;  /* 0x0000001807070212 */ /* 0x004fe400078e3cff */
[----:B------:R-:W-:Y:S01]  /*1670*/  @P0 LOP3.LUT R4, R4, R25, RZ, 0x3c, !PT ;  /* 0x0000001904040212 */ /* 0x000fe200078e3cff */
[----:B------:R-:W-:Y:S06]  /*1680*/  BRA.U UP0, `(.L_x_21) ;  /* 0xfffffff5004c7547 */ /* 0x000fec000b83ffff */
[----:B------:R-:W-:-:S05]  /*1690*/  VIADD R16, R16, 0x1 ;  /* 0x0000000110107836 */ /* 0x000fca0000000000 */
[----:B------:R-:W-:-:S13]  /*16a0*/  ISETP.NE.AND P0, PT, R16, 0x5, PT ;  /* 0x000000051000780c */ /* 0x000fda0003f05270 */
[----:B------:R-:W-:Y:S05]  /*16b0*/  @P0 BRA `(.L_x_22) ;  /* 0xfffffff400300947 */ /* 0x000fea000383ffff */
[----:B------:R1:W-:Y:S01]  /*16c0*/  STL.64 [R1+0x8], R6 ;  /* 0x0000080601007387 */ /* 0x0003e20000100a00 */
[----:B------:R-:W-:-:S03]  /*16d0*/  ISETP.NE.U32.AND P0, PT, R21, 0x1, PT ;  /* 0x000000011500780c */ /* 0x000fc60003f05070 */
[----:B------:R1:W-:Y:S01]  /*16e0*/  STL.64 [R1+0x10], R4 ;  /* 0x0000100401007387 */ /* 0x0003e20000100a00 */
[----:B------:R-:W-:-:S03]  /*16f0*/  ISETP.NE.AND.EX P0, PT, RZ, RZ, PT, P0 ;  /* 0x000000ffff00720c */ /* 0x000fc60003f05300 */
[----:B------:R1:W-:Y:S10]  /*1700*/  STL [R1+0x4], R3 ;  /* 0x0000040301007387 */ /* 0x0003f40000100800 */
[----:B-1----:R-:W-:Y:S05]  /*1710*/  @!P0 BRA `(.L_x_20) ;  /* 0x0000001400f48947 */ /* 0x002fea0003800000 */
[----:B------:R-:W-:Y:S01]  /*1720*/  UMOV UR4, URZ ;  /* 0x000000ff00047c82 */ /* 0x000fe20008000000 */
[----:B------:R-:W-:Y:S01]  /*1730*/  IMAD.MOV.U32 R16, RZ, RZ, RZ ;  /* 0x000000ffff107224 */ /* 0x000fe200078e00ff */
[----:B------:R-:W-:Y:S01]  /*1740*/  CS2R R6, SRZ ;  /* 0x0000000000067805 */ /* 0x000fe2000001ff00 */
[----:B------:R-:W-:Y:S02]  /*1750*/  IMAD.MOV.U32 R4, RZ, RZ, RZ ;  /* 0x000000ffff047224 */ /* 0x000fe400078e00ff */
[----:B------:R-:W-:Y:S02]  /*1760*/  IMAD.MOV.U32 R3, RZ, RZ, RZ ;  /* 0x000000ffff037224 */ /* 0x000fe400078e00ff */
[----:B------:R-:W-:-:S07]  /*1770*/  IMAD.U32 R5, RZ, RZ, UR4 ;  /* 0x00000004ff057e24 */ /* 0x000fce000f8e00ff */
.L_x_24:
[----:B------:R-:W-:-:S06]  /*1780*/  IMAD R17, R16, 0x4, R1 ;  /* 0x0000000410117824 */ /* 0x000fcc00078e0201 */
[----:B------:R-:W5:Y:S01]  /*1790*/  LDL R17, [R17+0x4] ;  /* 0x0000040011117983 */ /* 0x000f620000100800 */
[----:B------:R-:W-:Y:S01]  /*17a0*/  IMAD.SHL.U32 R18, R16, 0x20, RZ ;  /* 0x0000002010127824 */ /* 0x000fe200078e00ff */
[----:B------:R-:W-:-:S06]  /*17b0*/  UMOV UR4, URZ ;  /* 0x000000ff00047c82 */ /* 0x000fcc0008000000 */
.L_x_23:
        /* <DEDUP_REMOVED lines=178> */
[----:B------:R1:W-:Y:S01]  /*22e0*/  STL [R1+0x4], R3 ;  /* 0x0000040301007387 */ /* 0x0003e20000100800 */
[----:B------:R-:W-:-:S03]  /*22f0*/  ISETP.NE.AND.EX P0, PT, RZ, RZ, PT, P0 ;  /* 0x000000ffff00720c */ /* 0x000fc60003f05300 */
[----:B------:R1:W-:Y:S10]  /*2300*/  STL.64 [R1+0x10], R4 ;  /* 0x0000100401007387 */ /* 0x0003f40000100a00 */
[----:B------:R-:W-:Y:S05]  /*2310*/  @P0 BRA `(.L_x_20) ;  /* 0x0000000800f40947 */ /* 0x000fea0003800000 */
[----:B------:R-:W-:Y:S01]  /*2320*/  UMOV UR4, URZ ;  /* 0x000000ff00047c82 */ /* 0x000fe20008000000 */
[----:B------:R-:W-:Y:S01]  /*2330*/  IMAD.MOV.U32 R16, RZ, RZ, RZ ;  /* 0x000000ffff107224 */ /* 0x000fe200078e00ff */
[----:B-1----:R-:W-:Y:S01]  /*2340*/  CS2R R6, SRZ ;  /* 0x0000000000067805 */ /* 0x002fe2000001ff00 */
[----:B------:R-:W-:Y:S02]  /*2350*/  IMAD.MOV.U32 R4, RZ, RZ, RZ ;  /* 0x000000ffff047224 */ /* 0x000fe400078e00ff */
[----:B------:R-:W-:Y:S02]  /*2360*/  IMAD.MOV.U32 R3, RZ, RZ, RZ ;  /* 0x000000ffff037224 */ /* 0x000fe400078e00ff */
[----:B------:R-:W-:-:S07]  /*2370*/  IMAD.U32 R5, RZ, RZ, UR4 ;  /* 0x00000004ff057e24 */ /* 0x000fce000f8e00ff */
.L_x_26:
[----:B------:R-:W-:-:S06]  /*2380*/  IMAD R17, R16, 0x4, R1 ;  /* 0x0000000410117824 */ /* 0x000fcc00078e0201 */
[----:B------:R-:W5:Y:S01]  /*2390*/  LDL R17, [R17+0x4] ;  /* 0x0000040011117983 */ /* 0x000f620000100800 */
[----:B------:R-:W-:Y:S01]  /*23a0*/  IMAD.SHL.U32 R18, R16, 0x20, RZ ;  /* 0x0000002010127824 */ /* 0x000fe200078e00ff */
[----:B------:R-:W-:-:S06]  /*23b0*/  UMOV UR4, URZ ;  /* 0x000000ff00047c82 */ /* 0x000fcc0008000000 */
.L_x_25:
        /* <DEDUP_REMOVED lines=10> */
[----:B------:R-:W4:Y:S04]  /*2460*/  @P3 LDG.E R26, desc[UR6][R14.64+0x4c] ;  /* 0x00004c060e1a3981 */ /* 0x000f28000c1e1900 */
[----:B------:R-:W4:Y:S04]  /*2470*/  @!P0 LDG.E R19, desc[UR6][R14.64+0x4] ;  /* 0x000004060e138981 */ /* 0x000f28000c1e1900 */
[----:B------:R-:W4:Y:S04]  /*2480*/  @!P0 LDG.E R21, desc[UR6][R14.64+0xc] ;  /* 0x00000c060e158981 */ /* 0x000f28000c1e1900 */
[----:B------:R-:W4:Y:S01]  /*2490*/  @P3 LDG.E R25, desc[UR6][R14.64+0x40] ;  /* 0x000040060e193981 */ /* 0x000f22000c1e1900 */
[----:B--2---:R-:W-:-:S03]  /*24a0*/  @!P0 LOP3.LUT R5, R5, R20, RZ, 0x3c, !PT ;  /* 0x0000001405058212 */ /* 0x004fc600078e3cff */
[----:B------:R-:W2:Y:S01]  /*24b0*/  @!P0 LDG.E R20, desc[UR6][R14.64] ;  /* 0x000000060e148981 */ /* 0x000ea2000c1e1900 */
[----:B---3--:R-:W-:-:S03]  /*24c0*/  @P1 LOP3.LUT R5, R5, R22, RZ, 0x3c, !PT ;  /* 0x0000001605051212 */ /* 0x008fc600078e3cff */
[----:B------:R-:W3:Y:S01]  /*24d0*/  @!P0 LDG.E R22, desc[UR6][R14.64+0x8] ;  /* 0x000008060e168981 */ /* 0x000ee2000c1e1900 */
[----:B----4-:R-:W-:-:S03]  /*24e0*/  @P2 LOP3.LUT R5, R5, R24, RZ, 0x3c, !PT ;  /* 0x0000001805052212 */ /* 0x010fc600078e3cff */
[----:B------:R-:W4:Y:S01]  /*24f0*/  @P4 LDG.E R24, desc[UR6][R14.64+0x60] ;  /* 0x000060060e184981 */ /* 0x000f22000c1e1900 */
[----:B------:R-:W-:-:S03]  /*2500*/  @P3 LOP3.LUT R5, R5, R26, RZ, 0x3c, !PT ;  /* 0x0000001a05053212 */ /* 0x000fc600078e3cff */
[----:B------:R-:W4:Y:S01]  /*2510*/  @P5 LDG.E R26, desc[UR6][R14.64+0x74] ;  /* 0x000074060e1a5981 */ /* 0x000f22000c1e1900 */
[----:B------:R-:W-:-:S03]  /*2520*/  @!P0 LOP3.LUT R6, R6, R19, RZ, 0x3c, !PT ;  /* 0x0000001306068212 */ /* 0x000fc600078e3cff */
[----:B------:R-:W4:Y:S01]  /*2530*/  @P1 LDG.E R19, desc[UR6][R14.64+0x18] ;  /* 0x000018060e131981 */ /* 0x000f22000c1e1900 */
[----:B------:R-:W-:-:S03]  /*2540*/  @!P0 LOP3.LUT R4, R4, R21, RZ, 0x3c, !PT ;  /* 0x0000001504048212 */ /* 0x000fc600078e3cff */
[----:B------:R-:W4:Y:S01]  /*2550*/  @P1 LDG.E R21, desc[UR6][R14.64+0x20] ;  /* 0x000020060e151981 */ /* 0x000f22000c1e1900 */
[----:B--2---:R-:W-:-:S03]  /*2560*/  @!P0 LOP3.LUT R3, R3, R20, RZ, 0x3c, !PT ;  /* 0x0000001403038212 */ /* 0x004fc600078e3cff */
[----:B------:R-:W2:Y:S01]  /*2570*/  @P1 LDG.E R20, desc[UR6][R14.64+0x14] ;  /* 0x000014060e141981 */ /* 0x000ea2000c1e1900 */
[----:B---3--:R-:W-:-:S03]  /*2580*/  @!P0 LOP3.LUT R7, R7, R22, RZ, 0x3c, !PT ;  /* 0x0000001607078212 */ /* 0x008fc600078e3cff */
[----:B------:R-:W3:Y:S01]  /*2590*/  @P1 LDG.E R22, desc[UR6][R14.64+0x1c] ;  /* 0x00001c060e161981 */ /* 0x000ee2000c1e1900 */
[----:B----4-:R-:W-:-:S03]  /*25a0*/  @P4 LOP3.LUT R5, R5, R24, RZ, 0x3c, !PT ;  /* 0x0000001805054212 */ /* 0x010fc600078e3cff */
[----:B------:R-:W4:Y:S01]  /*25b0*/  @P2 LDG.E R24, desc[UR6][R14.64+0x28] ;  /* 0x000028060e182981 */ /* 0x000f22000c1e1900 */
[----:B------:R-:W-:-:S03]  /*25c0*/  @P1 LOP3.LUT R6, R6, R19, RZ, 0x3c, !PT ;  /* 0x0000001306061212 */ /* 0x000fc600078e3cff */
[----:B------:R-:W4:Y:S01]  /*25d0*/  @P2 LDG.E R19, desc[UR6][R14.64+0x2c] ;  /* 0x00002c060e132981 */ /* 0x000f22000c1e1900 */
[----:B------:R-:W-:-:S03]  /*25e0*/  @P1 LOP3.LUT R4, R4, R21, RZ, 0x3c, !PT ;  /* 0x0000001504041212 */ /* 0x000fc600078e3cff */
        /* <DEDUP_REMOVED lines=8> */
[----:B------:R-:W4:Y:S01]  /*2670*/  @P3 LDG.E R19, desc[UR6][R14.64+0x48] ;  /* 0x000048060e133981 */ /* 0x000f22000c1e1900 */
[----:B------:R-:W-:Y:S02]  /*2680*/  @P2 LOP3.LUT R4, R4, R21, RZ, 0x3c, !PT ;  /* 0x0000001504042212 */ /* 0x000fe400078e3cff */
[----:B------:R-:W-:Y:S01]  /*2690*/  @P3 LOP3.LUT R6, R6, R25, RZ, 0x3c, !PT ;  /* 0x0000001906063212 */ /* 0x000fe200078e3cff */
        /* <DEDUP_REMOVED lines=20> */
[----:B------:R-:W-:Y:S02]  /*27e0*/  LOP3.LUT P0, RZ, R23, 0x80, RZ, 0xc0, !PT ;  /* 0x0000008017ff7812 */ /* 0x000fe4000780c0ff */
[----:B------:R-:W-:Y:S02]  /*27f0*/  @P5 LOP3.LUT R5, R5, R26, RZ, 0x3c, !PT ;  /* 0x0000001a05055212 */ /* 0x000fe400078e3cff */
[----:B------:R-:W4:Y:S01]  /*2800*/  @P6 LDG.E R26, desc[UR6][R14.64+0x88] ;  /* 0x000088060e1a6981 */ /* 0x000f22000c1e1900 */
[----:B------:R-:W-:-:S03]  /*2810*/  @P5 LOP3.LUT R6, R6, R19, RZ, 0x3c, !PT ;  /* 0x0000001306065212 */ /* 0x000fc600078e3cff */
[----:B------:R-:W4:Y:S01]  /*2820*/  @P6 LDG.E R19, desc[UR6][R14.64+0x84] ;  /* 0x000084060e136981 */ /* 0x000f22000c1e1900 */
[----:B------:R-:W-:-:S04]  /*2830*/  @P5 LOP3.LUT R4, R4, R21, RZ, 0x3c, !PT ;  /* 0x0000001504045212 */ /* 0x000fc800078e3cff */
        /* <DEDUP_REMOVED lines=9> */
[----:B------:R-:W-:Y:S02]  /*28d0*/  @P6 LOP3.LUT R5, R5, R26, RZ, 0x3c, !PT ;  /* 0x0000001a05056212 */ /* 0x000fe400078e3cff */
[----:B------:R-:W-:Y:S02]  /*28e0*/  @P6 LOP3.LUT R4, R4, R19, RZ, 0x3c, !PT ;  /* 0x0000001304046212 */ /* 0x000fe400078e3cff */
[----:B------:R-:W-:Y:S02]  /*28f0*/  @P0 LOP3.LUT R6, R6, R21, RZ, 0x3c, !PT ;  /* 0x0000001506060212 */ /* 0x000fe400078e3cff */
[----:B------:R-:W-:Y:S02]  /*2900*/  @P0 LOP3.LUT R4, R4, R25, RZ, 0x3c, !PT ;  /* 0x0000001904040212 */ /* 0x000fe400078e3cff */
[----:B--2---:R-:W-:Y:S02]  /*2910*/  @P0 LOP3.LUT R3, R3, R20, RZ, 0x3c, !PT ;  /* 0x0000001403030212 */ /* 0x004fe400078e3cff */
[----:B---3--:R-:W-:-:S02]  /*2920*/  @P0 LOP3.LUT R7, R7, R22, RZ, 0x3c, !PT ;  /* 0x0000001607070212 */ /* 0x008fc400078e3cff */
[----:B----4-:R-:W-:Y:S02]  /*2930*/  @P0 LOP3.LUT R5, R5, R24, RZ, 0x3c, !PT ;  /* 0x0000001805050212 */ /* 0x010fe400078e3cff */
[----:B------:R-:W-:-:S13]  /*2940*/  R2P PR, R23.B1, 0x7f ;  /* 0x0000007f17007804 */ /* 0x000fda0000001000 */
[----:B------:R-:W2:Y:S04]  /*2950*/  @P0 LDG.E R24, desc[UR6][R14.64+0xb0] ;  /* 0x0000b0060e180981 */ /* 0x000ea8000c1e1900 */
[----:B------:R-:W3:Y:S04]  /*2960*/  @P0 LDG.E R22, desc[UR6][R14.64+0xa0] ;  /* 0x0000a0060e160981 */ /* 0x000ee8000c1e1900 */
[----:B------:R-:W4:Y:S04]  /*2970*/  @P1 LDG.E R26, desc[UR6][R14.64+0xc4] ;  /* 0x0000c4060e1a1981 */ /* 0x000f28000c1e1900 */
        /* <DEDUP_REMOVED lines=11> */
[----:B------:R-:W-:-:S04]  /*2a30*/  @P2 LOP3.LUT R5, R5, R28, RZ, 0x3c, !PT ;  /* 0x0000001c05052212 */ /* 0x000fc800078e3cff */
[----:B------:R-:W-:Y:S02]  /*2a40*/  @P3 LOP3.LUT R5, R5, R20, RZ, 0x3c, !PT ;  /* 0x0000001405053212 */ /* 0x000fe400078e3cff */
        /* <DEDUP_REMOVED lines=9> */
[----:B------:R-:W-:Y:S02]  /*2ae0*/  LOP3.LUT P0, RZ, R23, 0x8000, RZ, 0xc0, !PT ;  /* 0x0000800017ff7812 */ /* 0x000fe4000780c0ff */
[----:B----4-:R-:W-:Y:S01]  /*2af0*/  @P5 LOP3.LUT R5, R5, R26, RZ, 0x3c, !PT ;  /* 0x0000001a05055212 */ /* 0x010fe200078e3cff */
[----:B------:R-:W4:Y:S04]  /*2b00*/  @P2 LDG.E R23, desc[UR6][R14.64+0xcc] ;  /* 0x0000cc060e172981 */ /* 0x000f28000c1e1900 */
        /* <DEDUP_REMOVED lines=39> */
[----:B------:R-:W-:Y:S02]  /*2d80*/  @P6 LOP3.LUT R3, R3, R20, RZ, 0x3c, !PT ;  /* 0x0000001403036212 */ /* 0x000fe400078e3cff */
[----:B----4-:R-:W-:Y:S01]  /*2d90*/  @P5 LOP3.LUT R6, R6, R23, RZ, 0x3c, !PT ;  /* 0x0000001706065212 */ /* 0x010fe200078e3cff */
[----:B------:R-:W4:Y:S01]  /*2da0*/  @P0 LDG.E R20, desc[UR6][R14.64+0x134] ;  /* 0x000134060e140981 */ /* 0x000f22000c1e1900 */
[----:B------:R-:W-:-:S03]  /*2db0*/  @P5 LOP3.LUT R7, R7, R26, RZ, 0x3c, !PT ;  /* 0x0000001a07075212 */ /* 0x000fc600078e3cff */
[----:B------:R-:W4:Y:S04]  /*2dc0*/  @P0 LDG.E R23, desc[UR6][R14.64+0x130] ;  /* 0x000130060e170981 */ /* 0x000f28000c1e1900 */
[----:B------:R-:W4:Y:S01]  /*2dd0*/  @P0 LDG.E R26, desc[UR6][R14.64+0x13c] ;  /* 0x00013c060e1a0981 */ /* 0x000f22000c1e1900 */
[----:B------:R-:W-:-:S04]  /*2de0*/  UIADD3 UR4, UPT, UPT, UR4, 0x10, URZ ;  /* 0x0000001004047890 */ /* 0x000fc8000fffe0ff */
[----:B------:R-:W-:Y:S01]  /*2df0*/  UISETP.NE.AND UP0, UPT, UR4, 0x20, UPT ;  /* 0x000000200400788c */ /* 0x000fe2000bf05270 */
[----:B------:R-:W-:Y:S02]  /*2e00*/  @P6 LOP3.LUT R6, R6, R19, RZ, 0x3c, !PT ;  /* 0x0000001306066212 */ /* 0x000fe400078e3cff */
[----:B------:R-:W-:-:S04]  /*2e10*/  @P6 LOP3.LUT R4, R4, R21, RZ, 0x3c, !PT ;  /* 0x0000001504046212 */ /* 0x000fc800078e3cff */
[----:B------:R-:W-:Y:S02]  /*2e20*/  @P0 LOP3.LUT R4, R4, R25, RZ, 0x3c, !PT ;  /* 0x0000001904040212 */ /* 0x000fe400078e3cff */
[----:B--2---:R-:W-:Y:S02]  /*2e30*/  @P0 LOP3.LUT R3, R3, R24, RZ, 0x3c, !PT ;  /* 0x0000001803030212 */ /* 0x004fe400078e3cff */
[----:B---3--:R-:W-:-:S04]  /*2e40*/  @P6 LOP3.LUT R7, R7, R22, RZ, 0x3c, !PT ;  /* 0x0000001607076212 */ /* 0x008fc800078e3cff */
[----:B----4-:R-:W-:Y:S02]  /*2e50*/  @P0 LOP3.LUT R7, R7, R20, RZ, 0x3c, !PT ;  /* 0x0000001407070212 */ /* 0x010fe400078e3cff */
[----:B------:R-:W-:Y:S02]  /*2e60*/  @P0 LOP3.LUT R6, R6, R23, RZ, 0x3c, !PT ;  /* 0x0000001706060212 */ /* 0x000fe400078e3cff */
[----:B------:R-:W-:Y:S01]  /*2e70*/  @P0 LOP3.LUT R5, R5, R26, RZ, 0x3c, !PT ;  /* 0x0000001a05050212 */ /* 0x000fe200078e3cff */
[----:B------:R-:W-:Y:S06]  /*2e80*/  BRA.U UP0, `(.L_x_25) ;  /* 0xfffffff5004c7547 */ /* 0x000fec000b83ffff */
[----:B------:R-:W-:-:S05]  /*2e90*/  VIADD R16, R16, 0x1 ;  /* 0x0000000110107836 */ /* 0x000fca0000000000 */
[----:B------:R-:W-:-:S13]  /*2ea0*/  ISETP.NE.AND P0, PT, R16, 0x5, PT ;  /* 0x000000051000780c */ /* 0x000fda0003f05270 */
[----:B------:R-:W-:Y:S05]  /*2eb0*/  @P0 BRA `(.L_x_26) ;  /* 0xfffffff400300947 */ /* 0x000fea000383ffff */
[----:B------:R2:W-:Y:S04]  /*2ec0*/  STL.64 [R1+0x8], R6 ;  /* 0x0000080601007387 */ /* 0x0005e80000100a00 */
[----:B------:R2:W-:Y:S04]  /*2ed0*/  STL [R1+0x4], R3 ;  /* 0x0000040301007387 */ /* 0x0005e80000100800 */
[----:B------:R2:W-:Y:S02]  /*2ee0*/  STL.64 [R1+0x10], R4 ;  /* 0x0000100401007387 */ /* 0x0005e40000100a00 */
.L_x_20:
[----:B------:R-:W-:Y:S05]  /*2ef0*/  BSYNC.RECONVERGENT B1 ;  /* 0x0000000000017941 */ /* 0x000fea0003800200 */
.L_x_19:
[C---:B------:R-:W-:Y:S01]  /*2f00*/  ISETP.GT.U32.AND P0, PT, R11.reuse, 0x3, PT ;  /* 0x000000030b00780c */ /* 0x040fe20003f04070 */
[----:B------:R-:W-:Y:S01]  /*2f10*/  VIADD R10, R10, 0x1 ;  /* 0x000000010a0a7836 */ /* 0x000fe20000000000 */
[--C-:B------:R-:W-:Y:S02]  /*2f20*/  SHF.R.U64 R11, R11, 0x2, R0.reuse ;  /* 0x000000020b0b7819 */ /* 0x100fe40000001200 */
[----:B------:R-:W-:Y:S02]  /*2f30*/  ISETP.GT.U32.AND.EX P0, PT, R0, RZ, PT, P0 ;  /* 0x000000ff0000720c */ /* 0x000fe40003f04100 */
[----:B------:R-:W-:-:S11]  /*2f40*/  SHF.R.U32.HI R0, RZ, 0x2, R0 ;  /* 0x00000002ff007819 */ /* 0x000fd60000011600 */
[----:B------:R-:W-:Y:S05]  /*2f50*/  @P0 BRA `(.L_x_27) ;  /* 0xffffffd800dc0947 */ /* 0x000fea000383ffff */
.L_x_18:
[----:B------:R-:W-:Y:S05]  /*2f60*/  BSYNC.RECONVERGENT B0 ;  /* 0x0000000000007941 */ /* 0x000fea0003800200 */
.L_x_17:
[----:B------:R-:W-:-:S04]  /*2f70*/  SHF.R.U32.HI R0, RZ, 0x2, R3 ;  /* 0x00000002ff007819 */ /* 0x000fc80000011603 */
[----:B------:R-:W-:Y:S01]  /*2f80*/  LOP3.LUT R0, R0, R3, RZ, 0x3c, !PT ;  /* 0x0000000300007212 */ /* 0x000fe200078e3cff */
[----:B012---:R-:W-:-:S04]  /*2f90*/  IMAD.SHL.U32 R3, R5, 0x10, RZ ;  /* 0x0000001005037824 */ /* 0x007fc800078e00ff */
[----:B------:R-:W-:-:S05]  /*2fa0*/  IMAD.SHL.U32 R4, R0, 0x2, RZ ;  /* 0x0000000200047824 */ /* 0x000fca00078e00ff */
[----:B------:R-:W-:-:S04]  /*2fb0*/  LOP3.LUT R4, R0, R4, R3, 0x96, !PT ;  /* 0x0000000400047212 */ /* 0x000fc800078e9603 */
[----:B------:R-:W-:-:S04]  /*2fc0*/  LOP3.LUT R5, R4, R5, RZ, 0x3c, !PT ;  /* 0x0000000504057212 */ /* 0x000fc800078e3cff */
[----:B------:R-:W-:-:S05]  /*2fd0*/  IADD3 R5, PT, PT, R2, 0x587c5, R5 ;  /* 0x000587c502057810 */ /* 0x000fca0007ffe005 */
[----:B------:R-:W-:-:S05]  /*2fe0*/  IMAD.HI.U32 R0, R5, -0x55555555, RZ ;  /* 0xaaaaaaab05007827 */ /* 0x000fca00078e00ff */
[----:B------:R-:W-:-:S05]  /*2ff0*/  SHF.R.U32.HI R0, RZ, 0x2, R0 ;  /* 0x00000002ff007819 */ /* 0x000fca0000011600 */
[----:B------:R-:W-:-:S04]  /*3000*/  IMAD R0, R0, -0x6, R5 ;  /* 0xfffffffa00007824 */ /* 0x000fc800078e0205 */
[----:B------:R-:W-:-:S05]  /*3010*/  VIADD R3, R0, 0x31 ;  /* 0x0000003100037836 */ /* 0x000fca0000000000 */
[----:B------:R-:W-:Y:S01]  /*3020*/  STG.E.U8 desc[UR6][R8.64], R3 ;  /* 0x0000000308007986 */ /* 0x000fe2000c101106 */
[----:B------:R-:W-:Y:S05]  /*3030*/  EXIT ;  /* 0x000000000000794d */ /* 0x000fea0003800000 */
.L_x_16:
        /* <DEDUP_REMOVED lines=14> */
[----:B------:R0:W-:Y:S04]  /*3120*/  STL.64 [R1+0x30], R2 ;  /* 0x0000300201007387 */ /* 0x0001e80000100a00 */
[----:B------:R0:W-:Y:S01]  /*3130*/  STL.64 [R1+0x40], R4 ;  /* 0x0000400401007387 */ /* 0x0001e20000100a00 */
[----:B------:R-:W-:Y:S05]  /*3140*/  @!P0 BRA `(.L_x_29) ;  /* 0x0000002400288947 */ /* 0x000fea0003800000 */
[----:B------:R-:W-:-:S07]  /*3150*/  IMAD.MOV.U32 R14, RZ, RZ, RZ ;  /* 0x000000ffff0e7224 */ /* 0x000fce00078e00ff */
.L_x_38:
        /* <DEDUP_REMOVED lines=11> */
.L_x_33:
[----:B------:R-:W-:-:S06]  /*3210*/  IMAD R18, R15, 0x4, R10 ;  /* 0x000000040f127824 */ /* 0x000fcc00078e020a */
[----:B------:R-:W5:Y:S01]  /*3220*/  LDL R18, [R18+0x4] ;  /* 0x0000040012127983 */ /* 0x000f620000100800 */
[----:B------:R-:W-:Y:S01]  /*3230*/  IMAD.SHL.U32 R19, R15, 0x20, RZ ;  /* 0x000000200f137824 */ /* 0x000fe200078e00ff */
[----:B------:R-:W-:-:S06]  /*3240*/  UMOV UR4, URZ ;  /* 0x000000ff00047c82 */ /* 0x000fcc0008000000 */
.L_x_32:
        /* <DEDUP_REMOVED lines=113> */
[----:B------:R-:W-:-:S03]  /*3960*/  LOP3.LUT P0, RZ, R23, 0x8000, RZ, 0xc0, !PT ;  /* 0x0000800017ff7812 */ /* 0x000fc6000780c0ff */
        /* <DEDUP_REMOVED lines=36> */
[----:B------:R-:W-:Y:S01]  /*3bb0*/  @P6 LOP3.LUT R5, R5, R28, RZ, 0x3c, !PT ;  /* 0x0000001c05056212 */ /* 0x000fe200078e3cff */
[----:B------:R-:W3:Y:S01]  /*3bc0*/  @P0 LDG.E R23, desc[UR6][R16.64+0x130] ;  /* 0x0001300610170981 */ /* 0x000ee2000c1e1900 */
[----:B------:R-:W-:-:S03]  /*3bd0*/  @P5 LOP3.LUT R3, R3, R20, RZ, 0x3c, !PT ;  /* 0x0000001403035212 */ /* 0x000fc600078e3cff */
[----:B------:R-:W3:Y:S01]  /*3be0*/  @P6 LDG.E R20, desc[UR6][R16.64+0x120] ;  /* 0x0001200610146981 */ /* 0x000ee2000c1e1900 */
[----:B------:R-:W-:-:S03]  /*3bf0*/  @P6 LOP3.LUT R6, R6, R25, RZ, 0x3c, !PT ;  /* 0x0000001906066212 */ /* 0x000fc600078e3cff */
[----:B------:R-:W3:Y:S04]  /*3c00*/  @P0 LDG.E R28, desc[UR6][R16.64+0x13c] ;  /* 0x00013c06101c0981 */ /* 0x000ee8000c1e1900 */
[----:B------:R-:W3:Y:S01]  /*3c10*/  @P0 LDG.E R25, desc[UR6][R16.64+0x138] ;  /* 0x0001380610190981 */ /* 0x000ee2000c1e1900 */
[----:B--2---:R-:W-:-:S03]  /*3c20*/  @P6 LOP3.LUT R3, R3, R26, RZ, 0x3c, !PT ;  /* 0x0000001a03036212 */ /* 0x004fc600078e3cff */
[----:B------:R-:W2:Y:S01]  /*3c30*/  @P0 LDG.E R26, desc[UR6][R16.64+0x134] ;  /* 0x00013406101a0981 */ /* 0x000ea2000c1e1900 */
[----:B----4-:R-:W-:-:S03]  /*3c40*/  @P5 LOP3.LUT R4, R4, R21, RZ, 0x3c, !PT ;  /* 0x0000001504045212 */ /* 0x010fc600078e3cff */
[----:B------:R-:W4:Y:S01]  /*3c50*/  @P6 LDG.E R21, desc[UR6][R16.64+0x124] ;  /* 0x0001240610156981 */ /* 0x000f22000c1e1900 */
[----:B---3--:R-:W-:-:S03]  /*3c60*/  @P5 LOP3.LUT R7, R7, R24, RZ, 0x3c, !PT ;  /* 0x0000001807075212 */ /* 0x008fc600078e3cff */
[----:B------:R-:W3:Y:S01]  /*3c70*/  @P0 LDG.E R24, desc[UR6][R16.64+0x12c] ;  /* 0x00012c0610180981 */ /* 0x000ee2000c1e1900 */
[----:B------:R-:W-:-:S04]  /*3c80*/  UIADD3 UR4, UPT, UPT, UR4, 0x10, URZ ;  /* 0x0000001004047890 */ /* 0x000fc8000fffe0ff */
[----:B------:R-:W-:Y:S01]  /*3c90*/  UISETP.NE.AND UP0, UPT, UR4, 0x20, UPT ;  /* 0x000000200400788c */ /* 0x000fe2000bf05270 */
[----:B------:R-:W-:Y:S02]  /*3ca0*/  @P6 LOP3.LUT R7, R7, R20, RZ, 0x3c, !PT ;  /* 0x0000001407076212 */ /* 0x000fe400078e3cff */
[----:B------:R-:W-:Y:S02]  /*3cb0*/  @P0 LOP3.LUT R6, R6, R23, RZ, 0x3c, !PT ;  /* 0x0000001706060212 */ /* 0x000fe400078e3cff */
[----:B------:R-:W-:Y:S02]  /*3cc0*/  @P0 LOP3.LUT R5, R5, R28, RZ, 0x3c, !PT ;  /* 0x0000001c05050212 */ /* 0x000fe400078e3cff */
[----:B--2---:R-:W-:Y:S02]  /*3cd0*/  @P0 LOP3.LUT R7, R7, R26, RZ, 0x3c, !PT ;  /* 0x0000001a07070212 */ /* 0x004fe400078e3cff */
[----:B----4-:R-:W-:Y:S02]  /*3ce0*/  @P6 LOP3.LUT R4, R4, R21, RZ, 0x3c, !PT ;  /* 0x0000001504046212 */ /* 0x010fe400078e3cff */
[----:B---3--:R-:W-:-:S02]  /*3cf0*/  @P0 LOP3.LUT R3, R3, R24, RZ, 0x3c, !PT ;  /* 0x0000001803030212 */ /* 0x008fc400078e3cff */
        /* <DEDUP_REMOVED lines=17> */
.L_x_35:
[----:B------:R-:W-:-:S06]  /*3e10*/  IMAD R18, R15, 0x4, R10 ;  /* 0x000000040f127824 */ /* 0x000fcc00078e020a */
[----:B------:R-:W5:Y:S01]  /*3e20*/  LDL R18, [R18+0x4] ;  /* 0x0000040012127983 */ /* 0x000f620000100800 */
[----:B------:R-:W-:Y:S01]  /*3e30*/  IMAD.SHL.U32 R19, R15, 0x20, RZ ;  /* 0x000000200f137824 */ /* 0x000fe200078e00ff */
[----:B------:R-:W-:-:S06]  /*3e40*/  UMOV UR4, URZ ;  /* 0x000000ff00047c82 */ /* 0x000fcc0008000000 */
.L_x_34:
        /* <DEDUP_REMOVED lines=188> */
.L_x_37:
[----:B------:R-:W-:-:S06]  /*4a10*/  IMAD R18, R15, 0x4, R10 ;  /* 0x000000040f127824 */ /* 0x000fcc00078e020a */
[----:B------:R-:W5:Y:S01]  /*4a20*/  LDL R18, [R18+0x4] ;  /* 0x0000040012127983 */ /* 0x000f620000100800 */
[----:B------:R-:W-:Y:S01]  /*4a30*/  IMAD.SHL.U32 R19, R15, 0x20, RZ ;  /* 0x000000200f137824 */ /* 0x000fe200078e00ff */
[----:B------:R-:W-:-:S06]  /*4a40*/  UMOV UR4, URZ ;  /* 0x000000ff00047c82 */ /* 0x000fcc0008000000 */
.L_x_36:
        /* <DEDUP_REMOVED lines=113> */
[----:B---3--:R-:W-:Y:S02]  /*5160*/  @P0 LOP3.LUT R6, R6, R21, RZ, 0x3c, !PT ;  /* 0x0000001506060212 */ /* 0x008fe400078e3cff */
[----:B------:R-:W-:Y:S01]  /*5170*/  LOP3.LUT P0, RZ, R24, 0x8000, RZ, 0xc0, !PT ;  /* 0x0000800018ff7812 */ /* 0x000fe2000780c0ff */
[----:B------:R-:W3:Y:S04]  /*5180*/  @P1 LDG.E R21, desc[UR6][R16.64+0xb8] ;  /* 0x0000b80610151981 */ /* 0x000ee8000c1e1900 */
[----:B------:R-:W2:Y:S01]  /*5190*/  @P1 LDG.E R24, desc[UR6][R16.64+0xbc] ;  /* 0x0000bc0610181981 */ /* 0x000ea2000c1e1900 */
[----:B------:R-:W-:-:S04]  /*51a0*/  @P5 LOP3.LUT R5, R5, R28, RZ, 0x3c, !PT ;  /* 0x0000001c05055212 */ /* 0x000fc800078e3cff */
[----:B------:R-:W-:Y:S02]  /*51b0*/  @P6 LOP3.LUT R5, R5, R20, RZ, 0x3c, !PT ;  /* 0x0000001405056212 */ /* 0x000fe400078e3cff */
[----:B------:R-:W2:Y:S01]  /*51c0*/  @P2 LDG.E R20, desc[UR6][R16.64+0xd0] ;  /* 0x0000d00610142981 */ /* 0x000ea2000c1e1900 */
[----:B------:R-:W-:-:S03]  /*51d0*/  @P1 LOP3.LUT R4, R4, R23, RZ, 0x3c, !PT ;  /* 0x0000001704041212 */ /* 0x000fc600078e3cff */
[----:B------:R-:W2:Y:S01]  /*51e0*/  @P2 LDG.E R23, desc[UR6][R16.64+0xd4] ;  /* 0x0000d40610172981 */ /* 0x000ea2000c1e1900 */
[----:B----4-:R-:W-:-:S03]  /*51f0*/  @P1 LOP3.LUT R3, R3, R22, RZ, 0x3c, !PT ;  /* 0x0000001603031212 */ /* 0x010fc600078e3cff */
[----:B------:R-:W4:Y:S01]  /*5200*/  @P3 LDG.E R22, desc[UR6][R16.64+0xdc] ;  /* 0x0000dc0610163981 */ /* 0x000f22000c1e1900 */
[----:B---3--:R-:W-:Y:S02]  /*5210*/  @P1 LOP3.LUT R6, R6, R21, RZ, 0x3c, !PT ;  /* 0x0000001506061212 */ /* 0x008fe400078e3cff */
[----:B--2---:R-:W-:Y:S01]  /*5220*/  @P1 LOP3.LUT R7, R7, R24, RZ, 0x3c, !PT ;  /* 0x0000001807071212 */ /* 0x004fe200078e3cff */
[----:B------:R-:W2:Y:S01]  /*5230*/  @P4 LDG.E R21, desc[UR6][R16.64+0xf4] ;  /* 0x0000f40610154981 */ /* 0x000ea2000c1e1900 */
[----:B------:R-:W-:-:S03]  /*5240*/  @P2 LOP3.LUT R3, R3, R26, RZ, 0x3c, !PT ;  /* 0x0000001a03032212 */ /* 0x000fc600078e3cff */
[----:B------:R-:W3:Y:S01]  /*5250*/  @P3 LDG.E R24, desc[UR6][R16.64+0xe4] ;  /* 0x0000e40610183981 */ /* 0x000ee2000c1e1900 */
[----:B------:R-:W-:-:S03]  /*5260*/  @P2 LOP3.LUT R6, R6, R25, RZ, 0x3c, !PT ;  /* 0x0000001906062212 */ /* 0x000fc600078e3cff */
[----:B------:R-:W2:Y:S04]  /*5270*/  @P3 LDG.E R25, desc[UR6][R16.64+0xe0] ;  /* 0x0000e00610193981 */ /* 0x000ea8000c1e1900 */
[----:B------:R-:W2:Y:S01]  /*5280*/  @P4 LDG.E R26, desc[UR6][R16.64+0xf0] ;  /* 0x0000f006101a4981 */ /* 0x000ea2000c1e1900 */
[----:B------:R-:W-:Y:S02]  /*5290*/  @P2 LOP3.LUT R7, R7, R20, RZ, 0x3c, !PT ;  /* 0x0000001407072212 */ /* 0x000fe400078e3cff */
[----:B------:R-:W-:Y:S01]  /*52a0*/  @P2 LOP3.LUT R4, R4, R23, RZ, 0x3c, !PT ;  /* 0x0000001704042212 */ /* 0x000fe200078e3cff */
[----:B------:R-:W2:Y:S04]  /*52b0*/  @P6 LDG.E R20, desc[UR6][R16.64+0x118] ;  /* 0x0001180610146981 */ /* 0x000ea8000c1e1900 */
[----:B------:R-:W2:Y:S01]  /*52c0*/  @P4 LDG.E R23, desc[UR6][R16.64+0xfc] ;  /* 0x0000fc0610174981 */ /* 0x000ea2000c1e1900 */
[----:B------:R-:W-:-:S03]  /*52d0*/  @P3 LOP3.LUT R4, R4, R27, RZ, 0x3c, !PT ;  /* 0x0000001b04043212 */ /* 0x000fc600078e3cff */
[----:B------:R-:W2:Y:S01]  /*52e0*/  @P5 LDG.E R27, desc[UR6][R16.64+0x110] ;  /* 0x00011006101b5981 */ /* 0x000ea2000c1e1900 */
[----:B----4-:R-:W-:-:S03]  /*52f0*/  @P3 LOP3.LUT R3, R3, R22, RZ, 0x3c, !PT ;  /* 0x0000001603033212 */ /* 0x010fc600078e3cff */
[----:B------:R-:W4:Y:S01]  /*5300*/  @P4 LDG.E R22, desc[UR6][R16.64+0xf8] ;  /* 0x0000f80610164981 */ /* 0x000f22000c1e1900 */
[----:B---3--:R-:W-:-:S03]  /*5310*/  @P3 LOP3.LUT R7, R7, R24, RZ, 0x3c, !PT ;  /* 0x0000001807073212 */ /* 0x008fc600078e3cff */
[----:B------:R-:W3:Y:S01]  /*5320*/  @P5 LDG.E R24, desc[UR6][R16.64+0x104] ;  /* 0x0001040610185981 */ /* 0x000ee2000c1e1900 */
[----:B--2---:R-:W-:-:S03]  /*5330*/  @P3 LOP3.LUT R6, R6, R25, RZ, 0x3c, !PT ;  /* 0x0000001906063212 */ /* 0x004fc600078e3cff */
[----:B------:R-:W2:Y:S01]  /*5340*/  @P5 LDG.E R25, desc[UR6][R16.64+0x108] ;  /* 0x0001080610195981 */ /* 0x000ea2000c1e1900 */
[----:B------:R-:W-:-:S03]  /*5350*/  @P4 LOP3.LUT R3, R3, R26, RZ, 0x3c, !PT ;  /* 0x0000001a03034212 */ /* 0x000fc600078e3cff */
[----:B------:R-:W2:Y:S01]  /*5360*/  @P5 LDG.E R26, desc[UR6][R16.64+0x10c] ;  /* 0x00010c06101a5981 */ /* 0x000ea2000c1e1900 */
[----:B------:R-:W-:-:S03]  /*5370*/  @P4 LOP3.LUT R6, R6, R21, RZ, 0x3c, !PT ;  /* 0x0000001506064212 */ /* 0x000fc600078e3cff */
[----:B------:R-:W2:Y:S01]  /*5380*/  @P6 LDG.E R21, desc[UR6][R16.64+0x11c] ;  /* 0x00011c0610156981 */ /* 0x000ea2000c1e1900 */
[----:B------:R-:W-:-:S03]  /*5390*/  @P4 LOP3.LUT R4, R4, R23, RZ, 0x3c, !PT ;  /* 0x0000001704044212 */ /* 0x000fc600078e3cff */
[----:B------:R-:W2:Y:S01]  /*53a0*/  @P6 LDG.E R23, desc[UR6][R16.64+0x124] ;  /* 0x0001240610176981 */ /* 0x000ea2000c1e1900 */
[----:B------:R-:W-:-:S03]  /*53b0*/  @P5 LOP3.LUT R4, R4, R27, RZ, 0x3c, !PT ;  /* 0x0000001b04045212 */ /* 0x000fc600078e3cff */
[----:B------:R-:W2:Y:S01]  /*53c0*/  @P0 LDG.E R27, desc[UR6][R16.64+0x138] ;  /* 0x00013806101b0981 */ /* 0x000ea2000c1e1900 */
[----:B----4-:R-:W-:-:S03]  /*53d0*/  @P4 LOP3.LUT R7, R7, R22, RZ, 0x3c, !PT ;  /* 0x0000001607074212 */ /* 0x010fc600078e3cff */
[----:B------:R-:W4:Y:S01]  /*53e0*/  @P6 LDG.E R22, desc[UR6][R16.64+0x120] ;  /* 0x0001200610166981 */ /* 0x000f22000c1e1900 */
[----:B---3--:R-:W-:-:S03]  /*53f0*/  @P5 LOP3.LUT R3, R3, R24, RZ, 0x3c, !PT ;  /* 0x0000001803035212 */ /* 0x008fc600078e3cff */
[----:B------:R-:W3:Y:S01]  /*5400*/  @P0 LDG.E R24, desc[UR6][R16.64+0x12c] ;  /* 0x00012c0610180981 */ /* 0x000ee2000c1e1900 */
[----:B--2---:R-:W-:Y:S02]  /*5410*/  @P5 LOP3.LUT R6, R6, R25, RZ, 0x3c, !PT ;  /* 0x0000001906065212 */ /* 0x004fe400078e3cff */
[----:B------:R-:W-:Y:S01]  /*5420*/  @P6 LOP3.LUT R3, R3, R20, RZ, 0x3c, !PT ;  /* 0x0000001403036212 */ /* 0x000fe200078e3cff */
[----:B------:R-:W2:Y:S01]  /*5430*/  @P0 LDG.E R25, desc[UR6][R16.64+0x130] ;  /* 0x0001300610190981 */ /* 0x000ea2000c1e1900 */
[----:B------:R-:W-:-:S03]  /*5440*/  @P5 LOP3.LUT R7, R7, R26, RZ, 0x3c, !PT ;  /* 0x0000001a07075212 */ /* 0x000fc600078e3cff */
[----:B------:R-:W2:Y:S04]  /*5450*/  @P0 LDG.E R20, desc[UR6][R16.64+0x134] ;  /* 0x0001340610140981 */ /* 0x000ea8000c1e1900 */
[----:B------:R-:W2:Y:S01]  /*5460*/  @P0 LDG.E R26, desc[UR6][R16.64+0x13c] ;  /* 0x00013c06101a0981 */ /* 0x000ea2000c1e1900 */
[----:B------:R-:W-:-:S04]  /*5470*/  UIADD3 UR4, UPT, UPT, UR4, 0x10, URZ ;  /* 0x0000001004047890 */ /* 0x000fc8000fffe0ff */
[----:B------:R-:W-:Y:S01]  /*5480*/  UISETP.NE.AND UP0, UPT, UR4, 0x20, UPT ;  /* 0x000000200400788c */ /* 0x000fe2000bf05270 */
[----:B------:R-:W-:Y:S02]  /*5490*/  @P6 LOP3.LUT R6, R6, R21, RZ, 0x3c, !PT ;  /* 0x0000001506066212 */ /* 0x000fe400078e3cff */
[----:B------:R-:W-:-:S04]  /*54a0*/  @P6 LOP3.LUT R4, R4, R23, RZ, 0x3c, !PT ;  /* 0x0000001704046212 */ /* 0x000fc800078e3cff */
[----:B------:R-:W-:Y:S02]  /*54b0*/  @P0 LOP3.LUT R4, R4, R27, RZ, 0x3c, !PT ;  /* 0x0000001b04040212 */ /* 0x000fe400078e3cff */
[----:B----4-:R-:W-:Y:S02]  /*54c0*/  @P6 LOP3.LUT R7, R7, R22, RZ, 0x3c, !PT ;  /* 0x0000001607076212 */ /* 0x010fe400078e3cff */
[----:B---3--:R-:W-:Y:S02]  /*54d0*/  @P0 LOP3.LUT R3, R3, R24, RZ, 0x3c, !PT ;  /* 0x0000001803030212 */ /* 0x008fe400078e3cff */
[----:B--2---:R-:W-:Y:S02]  /*54e0*/  @P0 LOP3.LUT R6, R6, R25, RZ, 0x3c, !PT ;  /* 0x0000001906060212 */ /* 0x004fe400078e3cff */
        /* <DEDUP_REMOVED lines=9> */
.L_x_31:
[----:B------:R-:W-:Y:S05]  /*5580*/  BSYNC.RECONVERGENT B1 ;  /* 0x0000000000017941 */ /* 0x000fea0003800200 */
.L_x_30:
[C---:B------:R-:W-:Y:S01]  /*5590*/  ISETP.GT.U32.AND P0, PT, R11.reuse, 0x3, PT ;  /* 0x000000030b00780c */ /* 0x040fe20003f04070 */
[----:B------:R-:W-:Y:S01]  /*55a0*/  VIADD R14, R14, 0x1 ;  /* 0x000000010e0e7836 */ /* 0x000fe20000000000 */
[--C-:B------:R-:W-:Y:S02]  /*55b0*/  SHF.R.U64 R11, R11, 0x2, R0.reuse ;  /* 0x000000020b0b7819 */ /* 0x100fe40000001200 */
[----:B------:R-:W-:Y:S02]  /*55c0*/  ISETP.GT.U32.AND.EX P0, PT, R0, RZ, PT, P0 ;  /* 0x000000ff0000720c */ /* 0x000fe40003f04100 */
[----:B------:R-:W-:-:S11]  /*55d0*/  SHF.R.U32.HI R0, RZ, 0x2, R0 ;  /* 0x00000002ff007819 */ /* 0x000fd60000011600 */
[----:B------:R-:W-:Y:S05]  /*55e0*/  @P0 BRA `(.L_x_38) ;  /* 0xffffffd800dc0947 */ /* 0x000fea000383ffff */
.L_x_29:
[----:B------:R-:W-:Y:S05]  /*55f0*/  BSYNC.RECONVERGENT B0 ;  /* 0x0000000000007941 */ /* 0x000fea0003800200 */
.L_x_28:
[----:B------:R-:W-:-:S04]  /*5600*/  SHF.R.U32.HI R0, RZ, 0x2, R3 ;  /* 0x00000002ff007819 */ /* 0x000fc80000011603 */
[----:B------:R-:W-:Y:S01]  /*5610*/  LOP3.LUT R0, R0, R3, RZ, 0x3c, !PT ;  /* 0x0000000300007212 */ /* 0x000fe200078e3cff */
[----:B012---:R-:W-:-:S04]  /*5620*/  IMAD.SHL.U32 R3, R5, 0x10, RZ ;  /* 0x0000001005037824 */ /* 0x007fc800078e00ff */
[----:B------:R-:W-:-:S05]  /*5630*/  IMAD.SHL.U32 R4, R0, 0x2, RZ ;  /* 0x0000000200047824 */ /* 0x000fca00078e00ff */
[----:B------:R-:W-:-:S04]  /*5640*/  LOP3.LUT R4, R0, R4, R3, 0x96, !PT ;  /* 0x0000000400047212 */ /* 0x000fc800078e9603 */
[----:B------:R-:W-:-:S04]  /*5650*/  LOP3.LUT R5, R4, R5, RZ, 0x3c, !PT ;  /* 0x0000000504057212 */ /* 0x000fc800078e3cff */
[----:B------:R-:W-:-:S04]  /*5660*/  IADD3 R5, PT, PT, R2, 0x1, R5 ;  /* 0x0000000102057810 */ /* 0x000fc80007ffe005 */
[----:B------:R-:W-:-:S05]  /*5670*/  LOP3.LUT R5, R5, 0x3, RZ, 0xc0, !PT ;  /* 0x0000000305057812 */ /* 0x000fca00078ec0ff */
[----:B------:R-:W-:-:S05]  /*5680*/  VIADD R5, R5, 0x31 ;  /* 0x0000003105057836 */ /* 0x000fca0000000000 */
[----:B------:R-:W-:Y:S01]  /*5690*/  STG.E.U8 desc[UR6][R8.64], R5 ;  /* 0x0000000508007986 */ /* 0x000fe2000c101106 */
[----:B------:R-:W-:Y:S05]  /*56a0*/  EXIT ;  /* 0x000000000000794d */ /* 0x000fea0003800000 */
.L_x_39:
        /* <DEDUP_REMOVED lines=13> */
.L_x_184:


//--------------------- .text._Z17encontrar_caminosPciPi --------------------------
	.section	.text._Z17encontrar_caminosPciPi,"ax",@progbits
	.align	128
        .global         _Z17encontrar_caminosPciPi
        .type           _Z17encontrar_caminosPciPi,@function
        .size           _Z17encontrar_caminosPciPi,(.L_x_182 - _Z17encontrar_caminosPciPi)
        .other          _Z17encontrar_caminosPciPi,@"STO_CUDA_ENTRY STV_DEFAULT"
_Z17encontrar_caminosPciPi:
.text._Z17encontrar_caminosPciPi:
[----:B------:R-:W0:Y:S01]  /*0000*/  LDC R1, c[0x0][0x37c] ;  /* 0x0000df00ff017b82 */ /* 0x000e220000000800 */
[----:B------:R-:W1:Y:S01]  /*0010*/  LDCU UR5, c[0x0][0x2fc] ;  /* 0x00005f80ff0577ac */ /* 0x000e620008000800 */
[----:B------:R-:W2:Y:S01]  /*0020*/  S2R R27, SR_TID.Y ;  /* 0x00000000001b7919 */ /* 0x000ea20000002200 */
[----:B------:R-:W-:Y:S01]  /*0030*/  MOV R16, 0x68 ;  /* 0x0000006800107802 */ /* 0x000fe20000000f00 */
[----:B0-----:R-:W-:Y:S01]  /*0040*/  VIADD R1, R1, 0xfffffff8 ;  /* 0xfffffff801017836 */ /* 0x001fe20000000000 */
[----:B------:R-:W0:Y:S01]  /*0050*/  LDCU UR6, c[0x0][0x360] ;  /* 0x00006c00ff0677ac */ /* 0x000e220008000800 */
[----:B------:R-:W2:Y:S02]  /*0060*/  S2R R0, SR_TID.X ;  /* 0x0000000000007919 */ /* 0x000ea40000002100 */
[----:B------:R-:W0:Y:S01]  /*0070*/  LDC R2, c[0x0][0x364] ;  /* 0x0000d900ff027b82 */ /* 0x000e220000000800 */
[----:B------:R-:W-:Y:S01]  /*0080*/  IMAD.MOV.U32 R5, RZ, RZ, RZ ;  /* 0x000000ffff057224 */ /* 0x000fe200078e00ff */
[----:B------:R-:W3:Y:S01]  /*0090*/  LDCU UR4, c[0x0][0x2f8] ;  /* 0x00005f00ff0477ac */ /* 0x000ee20008000800 */
[----:B------:R-:W4:Y:S05]  /*00a0*/  LDCU.64 UR36, c[0x0][0x358] ;  /* 0x00006b00ff2477ac */ /* 0x000f2a0008000a00 */
[----:B------:R0:W2:Y:S01]  /*00b0*/  LDC.64 R6, c[0x4][R16] ;  /* 0x0100000010067b82 */ /* 0x0000a20000000a00 */
[----:B---3--:R-:W-:Y:S01]  /*00c0*/  IADD3 R24, P0, PT, R1, UR4, RZ ;  /* 0x0000000401187c10 */ /* 0x008fe2000ff1e0ff */
[----:B0-----:R-:W-:-:S03]  /*00d0*/  IMAD R2, R2, UR6, RZ ;  /* 0x0000000602027c24 */ /* 0x001fc6000f8e02ff */
[----:B------:R-:W-:Y:S01]  /*00e0*/  IADD3 R25, P1, PT, R24, 0x4, RZ ;  /* 0x0000000418197810 */ /* 0x000fe20007f3e0ff */
[----:B-1----:R-:W-:Y:S02]  /*00f0*/  IMAD.X R26, RZ, RZ, UR5, P0 ;  /* 0x00000005ff1a7e24 */ /* 0x002fe400080e06ff */
[----:B------:R-:W-:Y:S02]  /*0100*/  IMAD.SHL.U32 R18, R2, 0x4, RZ ;  /* 0x0000000402127824 */ /* 0x000fe400078e00ff */
[----:B------:R-:W-:Y:S02]  /*0110*/  IMAD.X R28, RZ, RZ, R26, P1 ;  /* 0x000000ffff1c7224 */ /* 0x000fe400008e061a */
[----:B--2---:R-:W-:Y:S02]  /*0120*/  IMAD R27, R27, UR6, R0 ;  /* 0x000000061b1b7c24 */ /* 0x004fe4000f8e0200 */
[----:B----4-:R-:W-:-:S07]  /*0130*/  IMAD.MOV.U32 R4, RZ, RZ, R18 ;  /* 0x000000ffff047224 */ /* 0x010fce00078e0012 */
[----:B------:R-:W-:-:S07]  /*0140*/  LEPC R20, `(.L_x_40) ;  /* 0x000000001014794e */ /* 0x000fce0000000000 */
[----:B------:R-:W-:Y:S05]  /*0150*/  CALL.ABS.NOINC R6 ;  /* 0x0000000006007343 */ /* 0x000fea0003c00000 */
.L_x_40:
[----:B------:R0:W1:Y:S01]  /*0160*/  LDC.64 R6, c[0x4][R16] ;  /* 0x0100000010067b82 */ /* 0x0000620000000a00 */
[----:B------:R-:W-:Y:S02]  /*0170*/  IMAD.MOV.U32 R17, RZ, RZ, R5 ;  /* 0x000000ffff117224 */ /* 0x000fe400078e0005 */
[----:B------:R-:W-:Y:S02]  /*0180*/  IMAD.MOV.U32 R5, RZ, RZ, RZ ;  /* 0x000000ffff057224 */ /* 0x000fe400078e00ff */
[----:B0-----:R-:W-:Y:S02]  /*0190*/  IMAD.MOV.U32 R16, RZ, RZ, R4 ;  /* 0x000000ffff107224 */ /* 0x001fe400078e0004 */
[----:B------:R-:W-:-:S07]  /*01a0*/  IMAD.MOV.U32 R4, RZ, RZ, R18 ;  /* 0x000000ffff047224 */ /* 0x000fce00078e0012 */
[----:B------:R-:W-:-:S07]  /*01b0*/  LEPC R20, `(.L_x_41) ;  /* 0x000000001014794e */ /* 0x000fce0000000000 */
[----:B-1----:R-:W-:Y:S05]  /*01c0*/  CALL.ABS.NOINC R6 ;  /* 0x0000000006007343 */ /* 0x002fea0003c00000 */
.L_x_41:
[----:B------:R-:W-:Y:S01]  /*01d0*/  IMAD.MOV.U32 R6, RZ, RZ, 0x1 ;  /* 0x00000001ff067424 */ /* 0x000fe200078e00ff */
[----:B------:R-:W-:Y:S01]  /*01e0*/  ISETP.GE.U32.AND P0, PT, R2, 0x2, PT ;  /* 0x000000020200780c */ /* 0x000fe20003f06070 */
[----:B------:R-:W-:Y:S02]  /*01f0*/  IMAD.MOV.U32 R7, RZ, RZ, 0x1 ;  /* 0x00000001ff077424 */ /* 0x000fe400078e00ff */
[----:B------:R-:W-:Y:S02]  /*0200*/  IMAD.MOV.U32 R18, RZ, RZ, R4 ;  /* 0x000000ffff127224 */ /* 0x000fe400078e0004 */
[----:B------:R-:W-:Y:S01]  /*0210*/  IMAD.MOV.U32 R19, RZ, RZ, R5 ;  /* 0x000000ffff137224 */ /* 0x000fe200078e0005 */
[----:B------:R0:W-:Y:S07]  /*0220*/  STL.64 [R1], R6 ;  /* 0x0000000601007387 */ /* 0x0001ee0000100a00 */
[----:B------:R-:W-:Y:S05]  /*0230*/  @!P0 BRA `(.L_x_42) ;  /* 0x0000000400548947 */ /* 0x000fea0003800000 */
[----:B------:R-:W-:Y:S02]  /*0240*/  VIADD R0, R2, 0xfffffffe ;  /* 0xfffffffe02007836 */ /* 0x000fe40000000000 */
[----:B------:R-:W-:-:S03]  /*0250*/  IMAD.MOV.U32 R3, RZ, RZ, 0x1 ;  /* 0x00000001ff037424 */ /* 0x000fc600078e00ff */
[----:B------:R-:W-:Y:S01]  /*0260*/  ISETP.GE.U32.AND P0, PT, R0, 0x7, PT ;  /* 0x000000070000780c */ /* 0x000fe20003f06070 */
[----:B------:R-:W-:-:S05]  /*0270*/  VIADD R0, R2, 0xffffffff ;  /* 0xffffffff02007836 */ /* 0x000fca0000000000 */
[----:B------:R-:W-:-:S07]  /*0280*/  LOP3.LUT R14, R0, 0x7, RZ, 0xc0, !PT ;  /* 0x00000007000e7812 */ /* 0x000fce00078ec0ff */
[----:B------:R-:W-:Y:S05]  /*0290*/  @!P0 BRA `(.L_x_43) ;  /* 0x00000000009c8947 */ /* 0x000fea0003800000 */
[----:B------:R-:W-:Y:S01]  /*02a0*/  LOP3.LUT R3, R0, 0xfffffff8, RZ, 0xc0, !PT ;  /* 0xfffffff800037812 */ /* 0x000fe200078ec0ff */
[----:B------:R-:W-:Y:S01]  /*02b0*/  BSSY.RECONVERGENT B0, `(.L_x_44) ;  /* 0x0000024000007945 */ /* 0x000fe20003800200 */
[----:B------:R-:W-:Y:S01]  /*02c0*/  IADD3 R11, P0, PT, R16, 0x10, RZ ;  /* 0x00000010100b7810 */ /* 0x000fe20007f1e0ff */
[----:B------:R-:W-:Y:S01]  /*02d0*/  IMAD.MOV.U32 R8, RZ, RZ, RZ ;  /* 0x000000ffff087224 */ /* 0x000fe200078e00ff */
[----:B------:R-:W-:Y:S01]  /*02e0*/  IADD3 R9, P1, PT, R18, 0x10, RZ ;  /* 0x0000001012097810 */ /* 0x000fe20007f3e0ff */
[----:B------:R-:W-:Y:S02]  /*02f0*/  IMAD.MOV R3, RZ, RZ, -R3 ;  /* 0x000000ffff037224 */ /* 0x000fe400078e0a03 */
[----:B------:R-:W-:Y:S02]  /*0300*/  IMAD.X R12, RZ, RZ, R17, P0 ;  /* 0x000000ffff0c7224 */ /* 0x000fe400000e0611 */
[----:B------:R-:W-:-:S08]  /*0310*/  IMAD.X R10, RZ, RZ, R19, P1 ;  /* 0x000000ffff0a7224 */ /* 0x000fd000008e0613 */
.L_x_45:
[----:B-1----:R-:W-:Y:S02]  /*0320*/  IMAD.MOV.U32 R13, RZ, RZ, -0x1 ;  /* 0xffffffffff0d7424 */ /* 0x002fe400078e00ff */
[----:B------:R-:W-:Y:S02]  /*0330*/  IMAD.MOV.U32 R4, RZ, RZ, R11 ;  /* 0x000000ffff047224 */ /* 0x000fe400078e000b */
[----:B------:R-:W-:Y:S02]  /*0340*/  IMAD.MOV.U32 R5, RZ, RZ, R12 ;  /* 0x000000ffff057224 */ /* 0x000fe400078e000c */
[----:B0-----:R-:W-:Y:S01]  /*0350*/  IMAD.MOV.U32 R6, RZ, RZ, R9 ;  /* 0x000000ffff067224 */ /* 0x001fe200078e0009 */
[----:B------:R-:W-:Y:S01]  /*0360*/  IADD3 R11, P1, PT, R4, 0x20, RZ ;  /* 0x00000020040b7810 */ /* 0x000fe20007f3e0ff */
[----:B------:R-:W-:Y:S01]  /*0370*/  IMAD.MOV.U32 R7, RZ, RZ, R10 ;  /* 0x000000ffff077224 */ /* 0x000fe200078e000a */
[----:B------:R1:W-:Y:S01]  /*0380*/  ST.E desc[UR36][R4.64+-0xc], R13 ;  /* 0xfffff40d04007985 */ /* 0x0003e2000c101924 */
[----:B------:R-:W-:Y:S01]  /*0390*/  VIADD R3, R3, 0x8 ;  /* 0x0000000803037836 */ /* 0x000fe20000000000 */
[----:B------:R-:W-:Y:S01]  /*03a0*/  IADD3 R9, P2, PT, R6, 0x20, RZ ;  /* 0x0000002006097810 */ /* 0x000fe20007f5e0ff */
[----:B------:R-:W-:Y:S01]  /*03b0*/  IMAD.X R12, RZ, RZ, R5, P1 ;  /* 0x000000ffff0c7224 */ /* 0x000fe200008e0605 */
[----:B------:R1:W-:Y:S01]  /*03c0*/  ST.E desc[UR36][R6.64+-0xc], R13 ;  /* 0xfffff40d06007985 */ /* 0x0003e2000c101924 */
[----:B------:R-:W-:Y:S01]  /*03d0*/  VIADD R8, R8, 0x8 ;  /* 0x0000000808087836 */ /* 0x000fe20000000000 */
[----:B------:R-:W-:Y:S01]  /*03e0*/  ISETP.NE.AND P0, PT, R3, RZ, PT ;  /* 0x000000ff0300720c */ /* 0x000fe20003f05270 */
[----:B------:R-:W-:Y:S01]  /*03f0*/  IMAD.X R10, RZ, RZ, R7, P2 ;  /* 0x000000ffff0a7224 */ /* 0x000fe200010e0607 */
[----:B------:R1:W-:Y:S04]  /*0400*/  ST.E desc[UR36][R4.64+-0x8], R13 ;  /* 0xfffff80d04007985 */ /* 0x0003e8000c101924 */
        /* <DEDUP_REMOVED lines=12> */
[----:B------:R1:W-:Y:S01]  /*04d0*/  ST.E desc[UR36][R6.64+0x10], R13 ;  /* 0x0000100d06007985 */ /* 0x0003e2000c101924 */
[----:B------:R-:W-:Y:S05]  /*04e0*/  @P0 BRA `(.L_x_45) ;  /* 0xfffffffc008c0947 */ /* 0x000fea000383ffff */
[----:B------:R-:W-:Y:S05]  /*04f0*/  BSYNC.RECONVERGENT B0 ;  /* 0x0000000000007941 */ /* 0x000fea0003800200 */
.L_x_44:
[----:B------:R-:W-:-:S07]  /*0500*/  VIADD R3, R8, 0x1 ;  /* 0x0000000108037836 */ /* 0x000fce0000000000 */
.L_x_43:
[----:B------:R-:W-:-:S13]  /*0510*/  ISETP.NE.AND P0, PT, R14, RZ, PT ;  /* 0x000000ff0e00720c */ /* 0x000fda0003f05270 */
[----:B------:R-:W-:Y:S05]  /*0520*/  @!P0 BRA `(.L_x_42) ;  /* 0x0000000000988947 */ /* 0x000fea0003800000 */
[----:B------:R-:W-:Y:S02]  /*0530*/  ISETP.GE.U32.AND P0, PT, R14, 0x4, PT ;  /* 0x000000040e00780c */ /* 0x000fe40003f06070 */
[----:B------:R-:W-:-:S04]  /*0540*/  LOP3.LUT R8, R0, 0x3, RZ, 0xc0, !PT ;  /* 0x0000000300087812 */ /* 0x000fc800078ec0ff */
[----:B------:R-:W-:-:S07]  /*0550*/  ISETP.NE.AND P1, PT, R8, RZ, PT ;  /* 0x000000ff0800720c */ /* 0x000fce0003f25270 */
[----:B------:R-:W-:Y:S06]  /*0560*/  @!P0 BRA `(.L_x_46) ;  /* 0x0000000000308947 */ /* 0x000fec0003800000 */
[----:B------:R-:W-:Y:S02]  /*0570*/  IMAD.MOV.U32 R9, RZ, RZ, -0x1 ;  /* 0xffffffffff097424 */ /* 0x000fe400078e00ff */
[----:B-1----:R-:W-:-:S04]  /*0580*/  IMAD.WIDE.U32 R4, R3, 0x4, R16 ;  /* 0x0000000403047825 */ /* 0x002fc800078e0010 */
[C---:B0-----:R-:W-:Y:S01]  /*0590*/  IMAD.WIDE.U32 R6, R3.reuse, 0x4, R18 ;  /* 0x0000000403067825 */ /* 0x041fe200078e0012 */
[----:B------:R2:W-:Y:S03]  /*05a0*/  ST.E desc[UR36][R4.64], R9 ;  /* 0x0000000904007985 */ /* 0x0005e6000c101924 */
[----:B------:R-:W-:Y:S01]  /*05b0*/  VIADD R3, R3, 0x4 ;  /* 0x0000000403037836 */ /* 0x000fe20000000000 */
[----:B------:R2:W-:Y:S04]  /*05c0*/  ST.E desc[UR36][R6.64], R9 ;  /* 0x0000000906007985 */ /* 0x0005e8000c101924 */
[----:B------:R2:W-:Y:S04]  /*05d0*/  ST.E desc[UR36][R4.64+0x4], R9 ;  /* 0x0000040904007985 */ /* 0x0005e8000c101924 */
[----:B------:R2:W-:Y:S04]  /*05e0*/  ST.E desc[UR36][R6.64+0x4], R9 ;  /* 0x0000040906007985 */ /* 0x0005e8000c101924 */
[----:B------:R2:W-:Y:S04]  /*05f0*/  ST.E desc[UR36][R4.64+0x8], R9 ;  /* 0x0000080904007985 */ /* 0x0005e8000c101924 */
[----:B------:R2:W-:Y:S04]  /*0600*/  ST.E desc[UR36][R6.64+0x8], R9 ;  /* 0x0000080906007985 */ /* 0x0005e8000c101924 */
[----:B------:R2:W-:Y:S04]  /*0610*/  ST.E desc[UR36][R4.64+0xc], R9 ;  /* 0x00000c0904007985 */ /* 0x0005e8000c101924 */
[----:B------:R2:W-:Y:S02]  /*0620*/  ST.E desc[UR36][R6.64+0xc], R9 ;  /* 0x00000c0906007985 */ /* 0x0005e4000c101924 */
.L_x_46:
[----:B------:R-:W-:Y:S05]  /*0630*/  @!P1 BRA `(.L_x_42) ;  /* 0x0000000000549947 */ /* 0x000fea0003800000 */
[----:B------:R-:W-:Y:S02]  /*0640*/  LOP3.LUT R0, R0, 0x1, RZ, 0xc0, !PT ;  /* 0x0000000100007812 */ /* 0x000fe400078ec0ff */
[----:B------:R-:W-:Y:S02]  /*0650*/  ISETP.NE.AND P0, PT, R8, 0x1, PT ;  /* 0x000000010800780c */ /* 0x000fe40003f05270 */
[----:B------:R-:W-:-:S13]  /*0660*/  ISETP.NE.U32.AND P1, PT, R0, 0x1, PT ;  /* 0x000000010000780c */ /* 0x000fda0003f25070 */
[----:B-1----:R-:W-:Y:S02]  /*0670*/  @!P1 IMAD.MOV.U32 R13, RZ, RZ, -0x1 ;  /* 0xffffffffff0d9424 */ /* 0x002fe400078e00ff */
[----:B------:R-:W-:Y:S02]  /*0680*/  @!P1 IMAD.MOV.U32 R8, RZ, RZ, R18 ;  /* 0x000000ffff089224 */ /* 0x000fe400078e0012 */
[----:B--2---:R-:W-:Y:S01]  /*0690*/  @!P1 IMAD.MOV.U32 R9, RZ, RZ, R19 ;  /* 0x000000ffff099224 */ /* 0x004fe200078e0013 */
[----:B------:R-:W-:Y:S06]  /*06a0*/  @!P0 BRA `(.L_x_47) ;  /* 0x0000000000288947 */ /* 0x000fec0003800000 */
[----:B0-----:R-:W-:Y:S02]  /*06b0*/  IMAD.MOV.U32 R6, RZ, RZ, R18 ;  /* 0x000000ffff067224 */ /* 0x001fe400078e0012 */
[----:B------:R-:W-:Y:S02]  /*06c0*/  IMAD.MOV.U32 R7, RZ, RZ, R19 ;  /* 0x000000ffff077224 */ /* 0x000fe400078e0013 */
[----:B------:R-:W-:Y:S02]  /*06d0*/  IMAD.MOV.U32 R11, RZ, RZ, -0x1 ;  /* 0xffffffffff0b7424 */ /* 0x000fe400078e00ff */
[----:B------:R-:W-:-:S04]  /*06e0*/  IMAD.WIDE.U32 R4, R3, 0x4, R16 ;  /* 0x0000000403047825 */ /* 0x000fc800078e0010 */
[C---:B------:R-:W-:Y:S01]  /*06f0*/  IMAD.WIDE.U32 R6, R3.reuse, 0x4, R6 ;  /* 0x0000000403067825 */ /* 0x040fe200078e0006 */
[----:B------:R1:W-:Y:S03]  /*0700*/  ST.E desc[UR36][R4.64], R11 ;  /* 0x0000000b04007985 */ /* 0x0003e6000c101924 */
[----:B------:R-:W-:Y:S01]  /*0710*/  VIADD R3, R3, 0x2 ;  /* 0x0000000203037836 */ /* 0x000fe20000000000 */
[----:B------:R1:W-:Y:S04]  /*0720*/  ST.E desc[UR36][R6.64], R11 ;  /* 0x0000000b06007985 */ /* 0x0003e8000c101924 */
[----:B------:R1:W-:Y:S04]  /*0730*/  ST.E desc[UR36][R4.64+0x4], R11 ;  /* 0x0000040b04007985 */ /* 0x0003e8000c101924 */
[----:B------:R1:W-:Y:S02]  /*0740*/  ST.E desc[UR36][R6.64+0x4], R11 ;  /* 0x0000040b06007985 */ /* 0x0003e4000c101924 */
.L_x_47:
[----:B-1----:R-:W-:-:S04]  /*0750*/  @!P1 IMAD.WIDE.U32 R4, R3, 0x4, R16 ;  /* 0x0000000403049825 */ /* 0x002fc800078e0010 */
[----:B0-----:R-:W-:Y:S01]  /*0760*/  @!P1 IMAD.WIDE.U32 R6, R3, 0x4, R8 ;  /* 0x0000000403069825 */ /* 0x001fe200078e0008 */
[----:B------:R3:W-:Y:S04]  /*0770*/  @!P1 ST.E desc[UR36][R4.64], R13 ;  /* 0x0000000d04009985 */ /* 0x0007e8000c101924 */
[----:B------:R3:W-:Y:S02]  /*0780*/  @!P1 ST.E desc[UR36][R6.64], R13 ;  /* 0x0000000d06009985 */ /* 0x0007e4000c101924 */
.L_x_42:
[----:B------:R-:W4:Y:S01]  /*0790*/  LDCU UR4, c[0x0][0x388] ;  /* 0x00007100ff0477ac */ /* 0x000f220008000800 */
[----:B0123--:R-:W-:Y:S01]  /*07a0*/  IMAD.MOV.U32 R6, RZ, RZ, R18 ;  /* 0x000000ffff067224 */ /* 0x00ffe200078e0012 */
[----:B------:R0:W-:Y:S01]  /*07b0*/  ST.E desc[UR36][R16.64], R27 ;  /* 0x0000001b10007985 */ /* 0x0001e2000c101924 */
[----:B------:R-:W-:Y:S01]  /*07c0*/  IMAD.MOV.U32 R7, RZ, RZ, R19 ;  /* 0x000000ffff077224 */ /* 0x000fe200078e0013 */
[----:B------:R-:W4:Y:S04]  /*07d0*/  LDCU.64 UR6, c[0x0][0x380] ;  /* 0x00007000ff0677ac */ /* 0x000f280008000a00 */
[----:B------:R0:W-:Y:S01]  /*07e0*/  ST.E desc[UR36][R6.64], R27 ;  /* 0x0000001b06007985 */ /* 0x0001e2000c101924 */
[----:B----4-:R-:W-:Y:S02]  /*07f0*/  UIADD3 UR5, UP0, UPT, UR4, UR6, URZ ;  /* 0x0000000604057290 */ /* 0x010fe4000ff1e0ff */
[----:B------:R-:W-:-:S02]  /*0800*/  IADD3 R22, P0, PT, R27, UR6, RZ ;  /* 0x000000061b167c10 */ /* 0x000fc4000ff1e0ff */
[----:B------:R-:W-:Y:S02]  /*0810*/  ULEA.HI.X.SX32 UR4, UR4, UR7, 0x1, UP0 ;  /* 0x0000000704047291 */ /* 0x000fe400080f0eff */
[----:B------:R-:W-:Y:S02]  /*0820*/  IMAD.U32 R4, RZ, RZ, UR5 ;  /* 0x00000005ff047e24 */ /* 0x000fe4000f8e00ff */
[----:B------:R-:W-:Y:S02]  /*0830*/  IMAD.X R23, RZ, RZ, UR7, P0 ;  /* 0x00000007ff177e24 */ /* 0x000fe400080e06ff */
[----:B------:R-:W-:-:S03]  /*0840*/  IMAD.U32 R5, RZ, RZ, UR4 ;  /* 0x00000004ff057e24 */ /* 0x000fc6000f8e00ff */
[----:B------:R-:W2:Y:S04]  /*0850*/  LDG.E.U8 R3, desc[UR36][R22.64] ;  /* 0x0000002416037981 */ /* 0x000ea8000c1e1100 */
[----:B------:R-:W2:Y:S01]  /*0860*/  LDG.E.U8 R4, desc[UR36][R4.64] ;  /* 0x0000002404047981 */ /* 0x000ea2000c1e1100 */
[----:B------:R-:W-:Y:S01]  /*0870*/  BSSY.RECONVERGENT B6, `(.L_x_48) ;  /* 0x0000014000067945 */ /* 0x000fe20003800200 */
[----:B--2---:R-:W-:-:S13]  /*0880*/  ISETP.NE.AND P0, PT, R4, R3, PT ;  /* 0x000000030400720c */ /* 0x004fda0003f05270 */
[----:B0-----:R-:W-:Y:S05]  /*0890*/  @P0 BRA `(.L_x_49) ;  /* 0x0000000000440947 */ /* 0x001fea0003800000 */
[----:B------:R-:W0:Y:S01]  /*08a0*/  LDCU.64 UR4, c[0x0][0x380] ;  /* 0x00007000ff0477ac */ /* 0x000e220008000a00 */
[----:B------:R-:W-:Y:S01]  /*08b0*/  IMAD.MOV.U32 R6, RZ, RZ, R27 ;  /* 0x000000ffff067224 */ /* 0x000fe200078e001b */
[----:B------:R-:W-:Y:S01]  /*08c0*/  MOV R20, 0x9b0 ;  /* 0x000009b000147802 */ /* 0x000fe20000000f00 */
[----:B------:R-:W-:Y:S01]  /*08d0*/  IMAD.MOV.U32 R10, RZ, RZ, R24 ;  /* 0x000000ffff0a7224 */ /* 0x000fe200078e0018 */
[----:B------:R-:W1:Y:S01]  /*08e0*/  LDCU UR6, c[0x0][0x388] ;  /* 0x00007100ff0677ac */ /* 0x000e620008000800 */
[----:B------:R-:W-:Y:S02]  /*08f0*/  IMAD.MOV.U32 R11, RZ, RZ, R26 ;  /* 0x000000ffff0b7224 */ /* 0x000fe400078e001a */
[----:B------:R-:W-:Y:S02]  /*0900*/  IMAD.MOV.U32 R14, RZ, RZ, R25 ;  /* 0x000000ffff0e7224 */ /* 0x000fe400078e0019 */
[----:B------:R-:W-:Y:S02]  /*0910*/  IMAD.MOV.U32 R15, RZ, RZ, R28 ;  /* 0x000000ffff0f7224 */ /* 0x000fe400078e001c */
[----:B------:R-:W-:-:S02]  /*0920*/  IMAD.MOV.U32 R8, RZ, RZ, R18 ;  /* 0x000000ffff087224 */ /* 0x000fc400078e0012 */
[----:B------:R-:W-:Y:S02]  /*0930*/  IMAD.MOV.U32 R9, RZ, RZ, R19 ;  /* 0x000000ffff097224 */ /* 0x000fe400078e0013 */
[----:B------:R-:W-:Y:S02]  /*0940*/  IMAD.MOV.U32 R12, RZ, RZ, R16 ;  /* 0x000000ffff0c7224 */ /* 0x000fe400078e0010 */
[----:B------:R-:W-:Y:S02]  /*0950*/  IMAD.MOV.U32 R13, RZ, RZ, R17 ;  /* 0x000000ffff0d7224 */ /* 0x000fe400078e0011 */
[----:B0-----:R-:W-:Y:S02]  /*0960*/  IMAD.U32 R4, RZ, RZ, UR4 ;  /* 0x00000004ff047e24 */ /* 0x001fe4000f8e00ff */
[----:B------:R-:W-:Y:S02]  /*0970*/  IMAD.U32 R5, RZ, RZ, UR5 ;  /* 0x00000005ff057e24 */ /* 0x000fe4000f8e00ff */
[----:B-1----:R-:W-:-:S02]  /*0980*/  IMAD.U32 R7, RZ, RZ, UR6 ;  /* 0x00000006ff077e24 */ /* 0x002fc4000f8e00ff */
[----:B------:R-:W-:-:S07]  /*0990*/  IMAD.MOV.U32 R21, RZ, RZ, 0x0 ;  /* 0x00000000ff157424 */ /* 0x000fce00078e00ff */
[----:B------:R-:W-:Y:S05]  /*09a0*/  CALL.REL.NOINC `($_Z17encontrar_caminosPciPi$_Z13buscar_caminoPciiPiS0_S0_S0_) ;  /* 0x0000000c00b47944 */ /* 0x000fea0003c00000 */
.L_x_49:
[----:B------:R-:W-:Y:S05]  /*09b0*/  BSYNC.RECONVERGENT B6 ;  /* 0x0000000000067941 */ /* 0x000fea0003800200 */
.L_x_48:
[C---:B------:R-:W-:Y:S01]  /*09c0*/  ISETP.GE.U32.AND P0, PT, R2.reuse, 0x10, PT ;  /* 0x000000100200780c */ /* 0x040fe20003f06070 */
[----:B------:R-:W-:Y:S01]  /*09d0*/  IMAD.MOV.U32 R3, RZ, RZ, RZ ;  /* 0x000000ffff037224 */ /* 0x000fe200078e00ff */
[----:B------:R-:W-:Y:S02]  /*09e0*/  PLOP3.LUT P1, PT, PT, PT, PT, 0x80, 0x8 ;  /* 0x000000000008781c */ /* 0x000fe40003f2f070 */
[----:B------:R-:W-:-:S09]  /*09f0*/  LOP3.LUT R8, R2, 0xf, RZ, 0xc0, !PT ;  /* 0x0000000f02087812 */ /* 0x000fd200078ec0ff */
[----:B------:R-:W-:Y:S05]  /*0a00*/  @!P0 BRA `(.L_x_50) ;  /* 0x0000000400088947 */ /* 0x000fea0003800000 */
[----:B------:R-:W0:Y:S01]  /*0a10*/  LDC R7, c[0x0][0x388] ;  /* 0x0000e200ff077b82 */ /* 0x000e220000000800 */
[----:B------:R-:W-:Y:S01]  /*0a20*/  IADD3 R4, P0, PT, R16, 0x20, RZ ;  /* 0x0000002010047810 */ /* 0x000fe20007f1e0ff */
[----:B------:R-:W-:Y:S01]  /*0a30*/  BSSY.RECONVERGENT B0, `(.L_x_50) ;  /* 0x000003f000007945 */ /* 0x000fe20003800200 */
[C---:B------:R-:W-:Y:S02]  /*0a40*/  LOP3.LUT R0, R2.reuse, 0xfffffff0, RZ, 0xc0, !PT ;  /* 0xfffffff002007812 */ /* 0x040fe400078ec0ff */
[----:B------:R-:W-:Y:S01]  /*0a50*/  PLOP3.LUT P1, PT, PT, PT, PT, 0x80, 0x8 ;  /* 0x000000000008781c */ /* 0x000fe20003f2f070 */
[----:B------:R-:W-:Y:S01]  /*0a60*/  IMAD.X R5, RZ, RZ, R17, P0 ;  /* 0x000000ffff057224 */ /* 0x000fe200000e0611 */
[----:B------:R-:W-:Y:S01]  /*0a70*/  LOP3.LUT R3, R2, 0x3ffff0, RZ, 0xc0, !PT ;  /* 0x003ffff002037812 */ /* 0x000fe200078ec0ff */
[----:B------:R-:W-:-:S10]  /*0a80*/  IMAD.MOV R0, RZ, RZ, -R0 ;  /* 0x000000ffff007224 */ /* 0x000fd400078e0a00 */
.L_x_53:
[----:B------:R-:W-:Y:S01]  /*0a90*/  VIADD R0, R0, 0x10 ;  /* 0x0000001000007836 */ /* 0x000fe20000000000 */
[----:B------:R-:W-:Y:S01]  /*0aa0*/  BSSY.RECONVERGENT B1, `(.L_x_51) ;  /* 0x0000033000017945 */ /* 0x000fe20003800200 */
[----:B------:R-:W-:-:S03]  /*0ab0*/  PLOP3.LUT P0, PT, PT, PT, PT, 0x80, 0x8 ;  /* 0x000000000008781c */ /* 0x000fc60003f0f070 */
[----:B------:R-:W-:Y:S01]  /*0ac0*/  ISETP.NE.AND P2, PT, R0, RZ, PT ;  /* 0x000000ff0000720c */ /* 0x000fe20003f45270 */
[----:B------:R-:W-:-:S12]  /*0ad0*/  @!P1 BRA `(.L_x_52) ;  /* 0x0000000000bc9947 */ /* 0x000fd80003800000 */
[----:B------:R-:W0:Y:S02]  /*0ae0*/  LD.E R6, desc[UR36][R4.64+-0x20] ;  /* 0xffffe02404067980 */ /* 0x000e24000c101900 */
[----:B0-----:R-:W-:-:S13]  /*0af0*/  ISETP.NE.AND P1, PT, R6, R7, PT ;  /* 0x000000070600720c */ /* 0x001fda0003f25270 */
[----:B------:R-:W-:Y:S05]  /*0b00*/  @!P1 BRA `(.L_x_52) ;  /* 0x0000000000b09947 */ /* 0x000fea0003800000 */
[----:B------:R-:W2:Y:S02]  /*0b10*/  LD.E R6, desc[UR36][R4.64+-0x1c] ;  /* 0xffffe42404067980 */ /* 0x000ea4000c101900 */
[----:B--2---:R-:W-:-:S13]  /*0b20*/  ISETP.NE.AND P1, PT, R6, R7, PT ;  /* 0x000000070600720c */ /* 0x004fda0003f25270 */
        /* <DEDUP_REMOVED lines=41> */
[----:B--2---:R-:W-:-:S13]  /*0dc0*/  ISETP.EQ.AND P0, PT, R6, R7, PT ;  /* 0x000000070600720c */ /* 0x004fda0003f02270 */
.L_x_52:
[----:B------:R-:W-:Y:S05]  /*0dd0*/  BSYNC.RECONVERGENT B1 ;  /* 0x0000000000017941 */ /* 0x000fea0003800200 */
.L_x_51:
[----:B------:R-:W-:Y:S02]  /*0de0*/  IADD3 R4, P3, PT, R4, 0x40, RZ ;  /* 0x0000004004047810 */ /* 0x000fe40007f7e0ff */
[----:B------:R-:W-:-:S03]  /*0df0*/  PLOP3.LUT P1, PT, P0, PT, PT, 0x8, 0x80 ;  /* 0x000000000080781c */ /* 0x000fc6000072e170 */
[----:B------:R-:W-:Y:S01]  /*0e00*/  IMAD.X R5, RZ, RZ, R5, P3 ;  /* 0x000000ffff057224 */ /* 0x000fe200018e0605 */
[----:B------:R-:W-:Y:S09]  /*0e10*/  @P2 BRA `(.L_x_53) ;  /* 0xfffffffc001c2947 */ /* 0x000ff2000383ffff */
[----:B------:R-:W-:Y:S05]  /*0e20*/  BSYNC.RECONVERGENT B0 ;  /* 0x0000000000007941 */ /* 0x000fea0003800200 */
.L_x_50:
[----:B------:R-:W-:-:S13]  /*0e30*/  ISETP.NE.AND P2, PT, R8, RZ, PT ;  /* 0x000000ff0800720c */ /* 0x000fda0003f45270 */
[----:B------:R-:W-:Y:S05]  /*0e40*/  @!P2 BRA `(.L_x_54) ;  /* 0x000000040024a947 */ /* 0x000fea0003800000 */
[----:B------:R-:W-:Y:S02]  /*0e50*/  ISETP.GE.U32.AND P2, PT, R8, 0x8, PT ;  /* 0x000000080800780c */ /* 0x000fe40003f46070 */
[----:B------:R-:W-:-:S11]  /*0e60*/  LOP3.LUT R6, R2, 0x7, RZ, 0xc0, !PT ;  /* 0x0000000702067812 */ /* 0x000fd600078ec0ff */
[----:B------:R-:W-:Y:S05]  /*0e70*/  @!P2 BRA `(.L_x_55) ;  /* 0x00000000007ca947 */ /* 0x000fea0003800000 */
[----:B------:R-:W-:Y:S01]  /*0e80*/  BSSY.RECONVERGENT B0, `(.L_x_56) ;  /* 0x000001c000007945 */ /* 0x000fe20003800200 */
[----:B------:R-:W-:-:S03]  /*0e90*/  PLOP3.LUT P0, PT, PT, PT, PT, 0x80, 0x8 ;  /* 0x000000000008781c */ /* 0x000fc60003f0f070 */
[----:B------:R-:W-:Y:S10]  /*0ea0*/  @!P1 BRA `(.L_x_57) ;  /* 0x0000000000649947 */ /* 0x000ff40003800000 */
[----:B------:R-:W-:Y:S01]  /*0eb0*/  IMAD.WIDE.U32 R4, R3, 0x4, R16 ;  /* 0x0000000403047825 */ /* 0x000fe200078e0010 */
[----:B0-----:R-:W0:Y:S04]  /*0ec0*/  LDC R7, c[0x0][0x388] ;  /* 0x0000e200ff077b82 */ /* 0x001e280000000800 */
        /* <DEDUP_REMOVED lines=23> */
.L_x_57:
[----:B------:R-:W-:Y:S05]  /*1040*/  BSYNC.RECONVERGENT B0 ;  /* 0x0000000000007941 */ /* 0x000fea0003800200 */
.L_x_56:
[----:B------:R-:W-:Y:S01]  /*1050*/  PLOP3.LUT P1, PT, P0, PT, PT, 0x8, 0x80 ;  /* 0x000000000080781c */ /* 0x000fe2000072e170 */
[----:B------:R-:W-:-:S12]  /*1060*/  VIADD R3, R3, 0x8 ;  /* 0x0000000803037836 */ /* 0x000fd80000000000 */
.L_x_55:
[----:B------:R-:W-:Y:S01]  /*1070*/  ISETP.NE.AND P2, PT, R6, RZ, PT ;  /* 0x000000ff0600720c */ /* 0x000fe20003f45270 */
[----:B------:R-:W-:-:S12]  /*1080*/  BSSY.RECONVERGENT B0, `(.L_x_54) ;  /* 0x0000025000007945 */ /* 0x000fd80003800200 */
        /* <DEDUP_REMOVED lines=20> */
.L_x_61:
[----:B------:R-:W-:Y:S05]  /*11d0*/  BSYNC.RECONVERGENT B1 ;  /* 0x0000000000017941 */ /* 0x000fea0003800200 */
.L_x_60:
[----:B------:R-:W-:Y:S01]  /*11e0*/  PLOP3.LUT P1, PT, P0, PT, PT, 0x8, 0x80 ;  /* 0x000000000080781c */ /* 0x000fe2000072e170 */
[----:B------:R-:W-:-:S12]  /*11f0*/  VIADD R3, R3, 0x4 ;  /* 0x0000000403037836 */ /* 0x000fd80000000000 */
.L_x_59:
[----:B------:R-:W-:-:S13]  /*1200*/  ISETP.NE.AND P2, PT, R0, RZ, PT ;  /* 0x000000ff0000720c */ /* 0x000fda0003f45270 */
[----:B------:R-:W-:Y:S05]  /*1210*/  @!P2 BRA `(.L_x_58) ;  /* 0x00000000002ca947 */ /* 0x000fea0003800000 */
[----:B------:R-:W-:-:S04]  /*1220*/  IMAD.WIDE.U32 R4, R3, 0x4, R16 ;  /* 0x0000000403047825 */ /* 0x000fc800078e0010 */
[----:B------:R-:W-:-:S07]  /*1230*/  IMAD.MOV R0, RZ, RZ, -R0 ;  /* 0x000000ffff007224 */ /* 0x000fce00078e0a00 */
.L_x_62:
[----:B------:R1:W2:Y:S01]  /*1240*/  @P1 LD.E R3, desc[UR36][R4.64] ;  /* 0x0000002404031980 */ /* 0x0002a2000c101900 */
[----:B------:R-:W2:Y:S01]  /*1250*/  @P1 LDC R6, c[0x0][0x388] ;  /* 0x0000e200ff061b82 */ /* 0x000ea20000000800 */
[----:B------:R-:W-:-:S05]  /*1260*/  VIADD R0, R0, 0x1 ;  /* 0x0000000100007836 */ /* 0x000fca0000000000 */
[----:B------:R-:W-:Y:S02]  /*1270*/  ISETP.NE.AND P3, PT, R0, RZ, PT ;  /* 0x000000ff0000720c */ /* 0x000fe40003f65270 */
[----:B-1----:R-:W-:-:S05]  /*1280*/  IADD3 R4, P2, PT, R4, 0x4, RZ ;  /* 0x0000000404047810 */ /* 0x002fca0007f5e0ff */
[----:B------:R-:W-:Y:S01]  /*1290*/  IMAD.X R5, RZ, RZ, R5, P2 ;  /* 0x000000ffff057224 */ /* 0x000fe200010e0605 */
[----:B--2---:R-:W-:-:S04]  /*12a0*/  ISETP.EQ.OR P0, PT, R3, R6, !P1 ;  /* 0x000000060300720c */ /* 0x004fc80004f02670 */
[----:B------:R-:W-:Y:S01]  /*12b0*/  PLOP3.LUT P1, PT, P0, PT, PT, 0x8, 0x80 ;  /* 0x000000000080781c */ /* 0x000fe2000072e170 */
[----:B------:R-:W-:-:S12]  /*12c0*/  @P3 BRA `(.L_x_62) ;  /* 0xfffffffc00dc3947 */ /* 0x000fd8000383ffff */
.L_x_58:
[----:B------:R-:W-:Y:S05]  /*12d0*/  BSYNC.RECONVERGENT B0 ;  /* 0x0000000000007941 */ /* 0x000fea0003800200 */
.L_x_54:
[----:B------:R-:W2:Y:S02]  /*12e0*/  LDL R0, [R1] ;  /* 0x0000000001007983 */ /* 0x000ea40000100800 */
[----:B--2---:R-:W-:-:S13]  /*12f0*/  ISETP.LT.OR P0, PT, R0, 0x2, !P0 ;  /* 0x000000020000780c */ /* 0x004fda0004701670 */
[----:B------:R-:W-:Y:S05]  /*1300*/  @P0 BRA `(.L_x_63) ;  /* 0x0000000400080947 */ /* 0x000fea0003800000 */
[C---:B------:R-:W-:Y:S01]  /*1310*/  ISETP.GE.U32.AND P1, PT, R2.reuse, 0x4, PT ;  /* 0x000000040200780c */ /* 0x040fe20003f26070 */
[----:B------:R-:W-:Y:S01]  /*1320*/  IMAD.MOV.U32 R9, RZ, RZ, RZ ;  /* 0x000000ffff097224 */ /* 0x000fe200078e00ff */
[----:B------:R-:W-:-:S04]  /*1330*/  LOP3.LUT R10, R2, 0x3, RZ, 0xc0, !PT ;  /* 0x00000003020a7812 */ /* 0x000fc800078ec0ff */
[----:B------:R-:W-:-:S07]  /*1340*/  ISETP.NE.AND P0, PT, R10, RZ, PT ;  /* 0x000000ff0a00720c */ /* 0x000fce0003f05270 */
[----:B------:R-:W-:Y:S06]  /*1350*/  @!P1 BRA `(.L_x_64) ;  /* 0x0000000000ac9947 */ /* 0x000fec0003800000 */
[----:B------:R-:W-:Y:S01]  /*1360*/  IADD3 R4, P1, PT, R16, 0x8, RZ ;  /* 0x0000000810047810 */ /* 0x000fe20007f3e0ff */
[----:B------:R-:W-:Y:S01]  /*1370*/  BSSY.RECONVERGENT B0, `(.L_x_64) ;  /* 0x0000029000007945 */ /* 0x000fe20003800200 */
[C---:B------:R-:W-:Y:S02]  /*1380*/  LOP3.LUT R0, R2.reuse, 0xfffffffc, RZ, 0xc0, !PT ;  /* 0xfffffffc02007812 */ /* 0x040fe400078ec0ff */
[----:B------:R-:W-:Y:S01]  /*1390*/  LOP3.LUT R9, R2, 0x3ffffc, RZ, 0xc0, !PT ;  /* 0x003ffffc02097812 */ /* 0x000fe200078ec0ff */
[----:B------:R-:W-:Y:S02]  /*13a0*/  IMAD.X R3, RZ, RZ, R17, P1 ;  /* 0x000000ffff037224 */ /* 0x000fe400008e0611 */
[----:B------:R-:W-:-:S07]  /*13b0*/  IMAD.MOV R0, RZ, RZ, -R0 ;  /* 0x000000ffff007224 */ /* 0x000fce00078e0a00 */
.L_x_65:
[----:B------:R-:W-:-:S05]  /*13c0*/  IMAD.MOV.U32 R2, RZ, RZ, R4 ;  /* 0x000000ffff027224 */ /* 0x000fca00078e0004 */
[----:B-1----:R-:W2:Y:S02]  /*13d0*/  LD.E R5, desc[UR36][R2.64+-0x8] ;  /* 0xfffff82402057980 */ /* 0x002ea4000c101900 */
[----:B--2---:R-:W-:-:S13]  /*13e0*/  ISETP.NE.AND P1, PT, R5, -0x1, PT ;  /* 0xffffffff0500780c */ /* 0x004fda0003f25270 */
[----:B0-----:R-:W0:Y:S02]  /*13f0*/  @P1 LDC.64 R6, c[0x0][0x380] ;  /* 0x0000e000ff061b82 */ /* 0x001e240000000a00 */
[----:B0-----:R-:W-:Y:S01]  /*1400*/  @P1 IADD3 R4, P2, PT, R5, R6, RZ ;  /* 0x0000000605041210 */ /* 0x001fe20007f5e0ff */
[----:B------:R-:W-:-:S03]  /*1410*/  IMAD.MOV.U32 R6, RZ, RZ, 0x58 ;  /* 0x00000058ff067424 */ /* 0x000fc600078e00ff */
[----:B------:R-:W-:Y:S02]  /*1420*/  @P1 LEA.HI.X.SX32 R5, R5, R7, 0x1, P2 ;  /* 0x0000000705051211 */ /* 0x000fe400010f0eff */
[----:B------:R-:W-:-:S05]  /*1430*/  @P1 PRMT R7, R6, 0x7610, R7 ;  /* 0x0000761006071816 */ /* 0x000fca0000000007 */
[----:B------:R0:W-:Y:S04]  /*1440*/  @P1 STG.E.U8 desc[UR36][R4.64], R7 ;  /* 0x0000000704001986 */ /* 0x0001e8000c101124 */
[----:B------:R-:W2:Y:S01]  /*1450*/  LD.E R8, desc[UR36][R2.64+-0x4] ;  /* 0xfffffc2402087980 */ /* 0x000ea2000c101900 */
[----:B------:R-:W-:Y:S01]  /*1460*/  IMAD.MOV.U32 R11, RZ, RZ, 0x58 ;  /* 0x00000058ff0b7424 */ /* 0x000fe200078e00ff */
[----:B--2---:R-:W-:-:S13]  /*1470*/  ISETP.NE.AND P1, PT, R8, -0x1, PT ;  /* 0xffffffff0800780c */ /* 0x004fda0003f25270 */
[----:B------:R-:W1:Y:S01]  /*1480*/  @P1 LDC.64 R12, c[0x0][0x380] ;  /* 0x0000e000ff0c1b82 */ /* 0x000e620000000a00 */
[----:B0-----:R-:W-:Y:S02]  /*1490*/  @P1 PRMT R5, R11, 0x7610, R5 ;  /* 0x000076100b051816 */ /* 0x001fe40000000005 */
[----:B-1----:R-:W-:-:S04]  /*14a0*/  @P1 IADD3 R6, P2, PT, R8, R12, RZ ;  /* 0x0000000c08061210 */ /* 0x002fc80007f5e0ff */
[----:B------:R-:W-:-:S05]  /*14b0*/  @P1 LEA.HI.X.SX32 R7, R8, R13, 0x1, P2 ;  /* 0x0000000d08071211 */ /* 0x000fca00010f0eff */
[----:B------:R0:W-:Y:S04]  /*14c0*/  @P1 STG.E.U8 desc[UR36][R6.64], R5 ;  /* 0x0000000506001986 */ /* 0x0001e8000c101124 */
[----:B------:R-:W2:Y:S02]  /*14d0*/  LD.E R8, desc[UR36][R2.64] ;  /* 0x0000002402087980 */ /* 0x000ea4000c101900 */
[----:B--2---:R-:W-:-:S13]  /*14e0*/  ISETP.NE.AND P1, PT, R8, -0x1, PT ;  /* 0xffffffff0800780c */ /* 0x004fda0003f25270 */
[----:B------:R-:W1:Y:S01]  /*14f0*/  @P1 LDC.64 R12, c[0x0][0x380] ;  /* 0x0000e000ff0c1b82 */ /* 0x000e620000000a00 */
[----:B0-----:R-:W-:Y:S02]  /*1500*/  @P1 PRMT R7, R11, 0x7610, R7 ;  /* 0x000076100b071816 */ /* 0x001fe40000000007 */
[----:B-1----:R-:W-:-:S04]  /*1510*/  @P1 IADD3 R4, P2, PT, R8, R12, RZ ;  /* 0x0000000c08041210 */ /* 0x002fc80007f5e0ff */
[----:B------:R-:W-:-:S05]  /*1520*/  @P1 LEA.HI.X.SX32 R5, R8, R13, 0x1, P2 ;  /* 0x0000000d08051211 */ /* 0x000fca00010f0eff */
[----:B------:R0:W-:Y:S04]  /*1530*/  @P1 STG.E.U8 desc[UR36][R4.64], R7 ;  /* 0x0000000704001986 */ /* 0x0001e8000c101124 */
[----:B------:R-:W2:Y:S01]  /*1540*/  LD.E R8, desc[UR36][R2.64+0x4] ;  /* 0x0000042402087980 */ /* 0x000ea2000c101900 */
[----:B------:R-:W-:Y:S01]  /*1550*/  VIADD R0, R0, 0x4 ;  /* 0x0000000400007836 */ /* 0x000fe20000000000 */
[----:B--2---:R-:W-:-:S13]  /*1560*/  ISETP.NE.AND P1, PT, R8, -0x1, PT ;  /* 0xffffffff0800780c */ /* 0x004fda0003f25270 */
[----:B------:R-:W1:Y:S01]  /*1570*/  @P1 LDC.64 R12, c[0x0][0x380] ;  /* 0x0000e000ff0c1b82 */ /* 0x000e620000000a00 */
[----:B0-----:R-:W-:Y:S02]  /*1580*/  @P1 PRMT R5, R11, 0x7610, R5 ;  /* 0x000076100b051816 */ /* 0x001fe40000000005 */
[----:B-1----:R-:W-:-:S04]  /*1590*/  @P1 IADD3 R6, P2, PT, R8, R12, RZ ;  /* 0x0000000c08061210 */ /* 0x002fc80007f5e0ff */
[----:B------:R-:W-:Y:S02]  /*15a0*/  @P1 LEA.HI.X.SX32 R7, R8, R13, 0x1, P2 ;  /* 0x0000000d08071211 */ /* 0x000fe400010f0eff */
[----:B------:R-:W-:-:S03]  /*15b0*/  ISETP.NE.AND P2, PT, R0, RZ, PT ;  /* 0x000000ff0000720c */ /* 0x000fc60003f45270 */
[----:B------:R1:W-:Y:S01]  /*15c0*/  @P1 STG.E.U8 desc[UR36][R6.64], R5 ;  /* 0x0000000506001986 */ /* 0x0003e2000c101124 */
[----:B------:R-:W-:-:S05]  /*15d0*/  IADD3 R4, P1, PT, R2, 0x10, RZ ;  /* 0x0000001002047810 */ /* 0x000fca0007f3e0ff */
[----:B------:R-:W-:-:S04]  /*15e0*/  IMAD.X R3, RZ, RZ, R3, P1 ;  /* 0x000000ffff037224 */ /* 0x000fc800008e0603 */
[----:B------:R-:W-:Y:S05]  /*15f0*/  @P2 BRA `(.L_x_65) ;  /* 0xfffffffc00702947 */ /* 0x000fea000383ffff */
[----:B------:R-:W-:Y:S05]  /*1600*/  BSYNC.RECONVERGENT B0 ;  /* 0x0000000000007941 */ /* 0x000fea0003800200 */
.L_x_64:
[----:B------:R-:W-:Y:S05]  /*1610*/  @!P0 BRA `(.L_x_63) ;  /* 0x0000000000448947 */ /* 0x000fea0003800000 */
[----:B------:R-:W-:-:S04]  /*1620*/  IMAD.WIDE.U32 R16, R9, 0x4, R16 ;  /* 0x0000000409107825 */ /* 0x000fc800078e0010 */
[----:B------:R-:W-:-:S07]  /*1630*/  IMAD.MOV R0, RZ, RZ, -R10 ;  /* 0x000000ffff007224 */ /* 0x000fce00078e0a0a */
.L_x_66:
[----:B------:R-:W-:Y:S02]  /*1640*/  IMAD.MOV.U32 R2, RZ, RZ, R16 ;  /* 0x000000ffff027224 */ /* 0x000fe400078e0010 */
[----:B--2---:R-:W-:-:S05]  /*1650*/  IMAD.MOV.U32 R3, RZ, RZ, R17 ;  /* 0x000000ffff037224 */ /* 0x004fca00078e0011 */
[----:B------:R-:W2:Y:S01]  /*1660*/  LD.E R2, desc[UR36][R2.64] ;  /* 0x0000002402027980 */ /* 0x000ea2000c101900 */
[----:B------:R-:W-:Y:S02]  /*1670*/  VIADD R0, R0, 0x1 ;  /* 0x0000000100007836 */ /* 0x000fe40000000000 */
[----:B-1----:R-:W-:Y:S01]  /*1680*/  IMAD.MOV.U32 R6, RZ, RZ, 0x58 ;  /* 0x00000058ff067424 */ /* 0x002fe200078e00ff */
[----:B--2---:R-:W-:-:S13]  /*1690*/  ISETP.NE.AND P0, PT, R2, -0x1, PT ;  /* 0xffffffff0200780c */ /* 0x004fda0003f05270 */
[----:B------:R-:W1:Y:S01]  /*16a0*/  @P0 LDC.64 R4, c[0x0][0x380] ;  /* 0x0000e000ff040b82 */ /* 0x000e620000000a00 */
[----:B------:R-:W-:Y:S02]  /*16b0*/  @P0 PRMT R3, R6, 0x7610, R3 ;  /* 0x0000761006030816 */ /* 0x000fe40000000003 */
[----:B-1----:R-:W-:-:S04]  /*16c0*/  @P0 IADD3 R4, P1, PT, R2, R4, RZ ;  /* 0x0000000402040210 */ /* 0x002fc80007f3e0ff */
[----:B------:R-:W-:Y:S02]  /*16d0*/  @P0 LEA.HI.X.SX32 R5, R2, R5, 0x1, P1 ;  /* 0x0000000502050211 */ /* 0x000fe400008f0eff */
[----:B------:R-:W-:-:S03]  /*16e0*/  ISETP.NE.AND P1, PT, R0, RZ, PT ;  /* 0x000000ff0000720c */ /* 0x000fc60003f25270 */
[----:B------:R2:W-:Y:S01]  /*16f0*/  @P0 STG.E.U8 desc[UR36][R4.64], R3 ;  /* 0x0000000304000986 */ /* 0x0005e2000c101124 */
[----:B------:R-:W-:-:S05]  /*1700*/  IADD3 R16, P0, PT, R16, 0x4, RZ ;  /* 0x0000000410107810 */ /* 0x000fca0007f1e0ff */
[----:B------:R-:W-:-:S04]  /*1710*/  IMAD.X R17, RZ, RZ, R17, P0 ;  /* 0x000000ffff117224 */ /* 0x000fc800000e0611 */
[----:B------:R-:W-:Y:S05]  /*1720*/  @P1 BRA `(.L_x_66) ;  /* 0xfffffffc00c41947 */ /* 0x000fea000383ffff */
.L_x_63:
[----:B------:R-:W-:Y:S05]  /*1730*/  WARPSYNC.ALL ;  /* 0x0000000000007948 */ /* 0x000fea0003800000 */
[----:B------:R-:W-:Y:S06]  /*1740*/  BAR.SYNC.DEFER_BLOCKING 0x0 ;  /* 0x0000000000007b1d */ /* 0x000fec0000010000 */
[----:B------:R-:W3:Y:S01]  /*1750*/  LDG.E.U8 R22, desc[UR36][R22.64] ;  /* 0x0000002416167981 */ /* 0x000ee2000c1e1100 */
[----:B------:R-:W-:Y:S01]  /*1760*/  MOV R2, 0x70 ;  /* 0x0000007000027802 */ /* 0x000fe20000000f00 */
[----:B------:R-:W-:Y:S05]  /*1770*/  BSSY.RECONVERGENT B0, `(.L_x_67) ;  /* 0x000000b000007945 */ /* 0x000fea0003800200 */
[----:B--2---:R-:W2:Y:S01]  /*1780*/  LDC.64 R2, c[0x4][R2] ;  /* 0x0100000002027b82 */ /* 0x004ea20000000a00 */
[----:B---3--:R-:W-:-:S13]  /*1790*/  ISETP.NE.AND P0, PT, R22, 0x58, PT ;  /* 0x000000581600780c */ /* 0x008fda0003f05270 */
[----:B--2---:R-:W-:Y:S05]  /*17a0*/  @P0 BRA `(.L_x_68) ;  /* 0x00000000001c0947 */ /* 0x004fea0003800000 */
[----:B------:R-:W2:Y:S01]  /*17b0*/  S2R R0, SR_LANEID ;  /* 0x0000000000007919 */ /* 0x000ea20000000000 */
[----:B-1----:R-:W1:Y:S01]  /*17c0*/  LDC.64 R4, c[0x0][0x390] ;  /* 0x0000e400ff047b82 */ /* 0x002e620000000a00 */
[----:B------:R-:W-:Y:S02]  /*17d0*/  VOTEU.ANY UR4, UPT, PT ;  /* 0x0000000000047886 */ /* 0x000fe400038e0100 */
[----:B------:R-:W-:Y:S02]  /*17e0*/  UFLO.U32 UR5, UR4 ;  /* 0x00000004000572bd */ /* 0x000fe400080e0000 */
[----:B0-----:R-:W1:Y:S04]  /*17f0*/  POPC R7, UR4 ;  /* 0x0000000400077d09 */ /* 0x001e680008000000 */
[----:B--2---:R-:W-:-:S13]  /*1800*/  ISETP.EQ.U32.AND P0, PT, R0, UR5, PT ;  /* 0x0000000500007c0c */ /* 0x004fda000bf02070 */
[----:B-1----:R2:W-:Y:S02]  /*1810*/  @P0 REDG.E.ADD.STRONG.GPU desc[UR36][R4.64], R7 ;  /* 0x000000070400098e */ /* 0x0025e4000c12e124 */
.L_x_68:
[----:B------:R-:W-:Y:S05]  /*1820*/  BSYNC.RECONVERGENT B0 ;  /* 0x0000000000007941 */ /* 0x000fea0003800200 */
.L_x_67:
[----:B--2---:R-:W-:Y:S02]  /*1830*/  IMAD.MOV.U32 R4, RZ, RZ, R18 ;  /* 0x000000ffff047224 */ /* 0x004fe400078e0012 */
[----:B-1----:R-:W-:-:S07]  /*1840*/  IMAD.MOV.U32 R5, RZ, RZ, R19 ;  /* 0x000000ffff057224 */ /* 0x002fce00078e0013 */
[----:B------:R-:W-:-:S07]  /*1850*/  LEPC R20, `(.L_x_69) ;  /* 0x000000001014794e */ /* 0x000fce0000000000 */
[----:B0-----:R-:W-:Y:S05]  /*1860*/  CALL.ABS.NOINC R2 ;  /* 0x0000000002007343 */ /* 0x001fea0003c00000 */
.L_x_69:
[----:B------:R-:W-:Y:S05]  /*1870*/  EXIT ;  /* 0x000000000000794d */ /* 0x000fea0003800000 */
        .type           $_Z17encontrar_caminosPciPi$_Z13buscar_caminoPciiPiS0_S0_S0_,@function
        .size           $_Z17encontrar_caminosPciPi$_Z13buscar_caminoPciiPiS0_S0_S0_,(.L_x_182 - $_Z17encontrar_caminosPciPi$_Z13buscar_caminoPciiPiS0_S0_S0_)
$_Z17encontrar_caminosPciPi$_Z13buscar_caminoPciiPiS0_S0_S0_:
[----:B------:R-:W-:-:S05]  /*1880*/  VIADD R1, R1, 0xffffffa8 ;  /* 0xffffffa801017836 */ /* 0x000fca0000000000 */
[----:B------:R-:W-:Y:S04]  /*1890*/  STL [R1+0x44], R37 ;  /* 0x0000442501007387 */ /* 0x000fe80000100800 */
[----:B------:R-:W-:Y:S04]  /*18a0*/  STL [R1+0x40], R36 ;  /* 0x0000402401007387 */ /* 0x000fe80000100800 */
[----:B------:R-:W-:Y:S04]  /*18b0*/  STL [R1+0x34], R28 ;  /* 0x0000341c01007387 */ /* 0x000fe80000100800 */
[----:B------:R-:W-:Y:S04]  /*18c0*/  STL [R1+0x18], R21 ;  /* 0x0000181501007387 */ /* 0x000fe80000100800 */
[----:B------:R-:W-:Y:S04]  /*18d0*/  STL [R1+0x14], R20 ;  /* 0x0000141401007387 */ /* 0x000fe80000100800 */
[----:B------:R-:W-:Y:S04]  /*18e0*/  STL [R1+0x8], R17 ;  /* 0x0000081101007387 */ /* 0x000fe80000100800 */
[----:B------:R-:W-:Y:S04]  /*18f0*/  STL [R1+0x4], R16 ;  /* 0x0000041001007387 */ /* 0x000fe80000100800 */
[----:B------:R-:W-:Y:S04]  /*1900*/  STL [R1], R2 ;  /* 0x0000000201007387 */ /* 0x000fe80000100800 */
[----:B------:R0:W-:Y:S04]  /*1910*/  STL [R1+0x3c], R30 ;  /* 0x00003c1e01007387 */ /* 0x0001e80000100800 */
[----:B------:R1:W-:Y:S04]  /*1920*/  STL [R1+0x38], R29 ;  /* 0x0000381d01007387 */ /* 0x0003e80000100800 */
[----:B------:R2:W-:Y:S01]  /*1930*/  STL [R1+0x54], R45 ;  /* 0x0000542d01007387 */ /* 0x0005e20000100800 */
[----:B0-----:R-:W0:Y:S05]  /*1940*/  BMOV.32.CLEAR R30, B7 ;  /* 0x00000000071e7355 */ /* 0x001e2a0000100000 */
[----:B-1----:R-:W1:Y:S05]  /*1950*/  BMOV.32.CLEAR R29, B6 ;  /* 0x00000000061d7355 */ /* 0x002e6a0000100000 */
[----:B------:R-:W-:Y:S01]  /*1960*/  BSSY.RECONVERGENT B7, `(.L_x_70) ;  /* 0x0000604000077945 */ /* 0x000fe20003800200 */
[----:B------:R3:W-:Y:S01]  /*1970*/  STL [R1+0x50], R44 ;  /* 0x0000502c01007387 */ /* 0x0007e20000100800 */
[----:B--2---:R-:W-:-:S03]  /*1980*/  IMAD.MOV.U32 R45, RZ, RZ, R13 ;  /* 0x000000ffff2d7224 */ /* 0x004fc600078e000d */
[----:B------:R2:W-:Y:S04]  /*1990*/  STL [R1+0x4c], R39 ;  /* 0x00004c2701007387 */ /* 0x0005e80000100800 */
[----:B------:R4:W-:Y:S01]  /*19a0*/  STL [R1+0x48], R38 ;  /* 0x0000482601007387 */ /* 0x0009e20000100800 */
[----:B---3--:R-:W-:-:S03]  /*19b0*/  IMAD.MOV.U32 R44, RZ, RZ, R12 ;  /* 0x000000ffff2c7224 */ /* 0x008fc600078e000c */
[----:B------:R3:W-:Y:S01]  /*19c0*/  STL [R1+0x30], R27 ;  /* 0x0000301b01007387 */ /* 0x0007e20000100800 */
[----:B--2---:R-:W-:-:S03]  /*19d0*/  IMAD.MOV.U32 R39, RZ, RZ, R9 ;  /* 0x000000ffff277224 */ /* 0x004fc600078e0009 */
[----:B------:R2:W-:Y:S01]  /*19e0*/  STL [R1+0x2c], R26 ;  /* 0x00002c1a01007387 */ /* 0x0005e20000100800 */
[----:B----4-:R-:W-:-:S03]  /*19f0*/  IMAD.MOV.U32 R38, RZ, RZ, R8 ;  /* 0x000000ffff267224 */ /* 0x010fc600078e0008 */
        /* <DEDUP_REMOVED lines=11> */
[----:B----4-:R-:W-:Y:S02]  /*1ab0*/  IMAD.MOV.U32 R22, RZ, RZ, R11 ;  /* 0x000000ffff167224 */ /* 0x010fe400078e000b */
[----:B---3--:R-:W-:Y:S02]  /*1ac0*/  IMAD.MOV.U32 R19, RZ, RZ, R14 ;  /* 0x000000ffff137224 */ /* 0x008fe400078e000e */
[----:B--2---:R-:W-:Y:S01]  /*1ad0*/  IMAD.MOV.U32 R18, RZ, RZ, R15 ;  /* 0x000000ffff127224 */ /* 0x004fe200078e000f */
[----:B------:R-:W2:Y:S01]  /*1ae0*/  LDCU UR4, c[0x0][0x2f8] ;  /* 0x00005f00ff0477ac */ /* 0x000ea20008000800 */
[----:B------:R-:W-:Y:S01]  /*1af0*/  ISETP.NE.AND P0, PT, R25, R24, PT ;  /* 0x000000181900720c */ /* 0x000fe20003f05270 */
[----:B--2---:R-:W-:Y:S02]  /*1b00*/  VIADD R0, R19, -UR4 ;  /* 0x8000000413007c36 */ /* 0x004fe40008000000 */
[----:B------:R-:W-:-:S10]  /*1b10*/  VIADD R3, R23, -UR4 ;  /* 0x8000000417037c36 */ /* 0x000fd40008000000 */
[----:B01----:R-:W-:Y:S05]  /*1b20*/  @!P0 BRA `(.L_x_71) ;  /* 0x0000005c009c8947 */ /* 0x003fea0003800000 */
[----:B------:R-:W2:Y:S01]  /*1b30*/  LDL R7, [R3] ;  /* 0x0000000003077983 */ /* 0x000ea20000100800 */
[----:B------:R-:W0:Y:S01]  /*1b40*/  LDC R28, c[0x0][0x360] ;  /* 0x0000d800ff1c7b82 */ /* 0x000e220000000800 */
[C---:B------:R-:W-:Y:S01]  /*1b50*/  VIADD R2, R25.reuse, 0x1 ;  /* 0x0000000119027836 */ /* 0x040fe20000000000 */
[----:B------:R-:W1:Y:S01]  /*1b60*/  LDCU UR4, c[0x0][0x364] ;  /* 0x00006c80ff0477ac */ /* 0x000e620008000800 */
[----:B------:R-:W-:Y:S01]  /*1b70*/  VIADD R16, R25, 0xffffffff ;  /* 0xffffffff19107836 */ /* 0x000fe20000000000 */
[----:B------:R-:W-:Y:S04]  /*1b80*/  BSSY.RECONVERGENT B6, `(.L_x_72) ;  /* 0x0000143000067945 */ /* 0x000fe80003800200 */
[----:B------:R-:W-:Y:S01]  /*1b90*/  BSSY.RELIABLE B0, `(.L_x_73) ;  /* 0x0000122000007945 */ /* 0x000fe20003800100 */
[----:B------:R-:W-:-:S02]  /*1ba0*/  IABS R11, R2 ;  /* 0x00000002000b7213 */ /* 0x000fc40000000000 */
[-C--:B0-----:R-:W-:Y:S01]  /*1bb0*/  IABS R8, R28.reuse ;  /* 0x0000001c00087213 */ /* 0x081fe20000000000 */
[----:B------:R-:W-:Y:S01]  /*1bc0*/  IMAD.IADD R17, R28, 0x1, R25 ;  /* 0x000000011c117824 */ /* 0x000fe200078e0219 */
[----:B------:R-:W-:Y:S02]  /*1bd0*/  IABS R10, R28 ;  /* 0x0000001c000a7213 */ /* 0x000fe40000000000 */
[----:B------:R-:W0:Y:S08]  /*1be0*/  I2F.RP R6, R8 ;  /* 0x0000000800067306 */ /* 0x000e300000209400 */
[----:B0-----:R-:W0:Y:S02]  /*1bf0*/  MUFU.RCP R6, R6 ;  /* 0x0000000600067308 */ /* 0x001e240000001000 */
[----:B0-----:R-:W-:Y:S01]  /*1c00*/  VIADD R4, R6, 0xffffffe ;  /* 0x0ffffffe06047836 */ /* 0x001fe20000000000 */
[----:B------:R-:W-:-:S05]  /*1c10*/  IABS R6, R25 ;  /* 0x0000001900067213 */ /* 0x000fca0000000000 */
[----:B------:R0:W3:Y:S02]  /*1c20*/  F2I.FTZ.U32.TRUNC.NTZ R5, R4 ;  /* 0x0000000400057305 */ /* 0x0000e4000021f000 */
[----:B0-----:R-:W-:Y:S02]  /*1c30*/  IMAD.MOV.U32 R4, RZ, RZ, RZ ;  /* 0x000000ffff047224 */ /* 0x001fe400078e00ff */
[----:B---3--:R-:W-:-:S04]  /*1c40*/  IMAD.MOV R9, RZ, RZ, -R5 ;  /* 0x000000ffff097224 */ /* 0x008fc800078e0a05 */
[----:B------:R-:W-:-:S04]  /*1c50*/  IMAD R9, R9, R8, RZ ;  /* 0x0000000809097224 */ /* 0x000fc800078e02ff */
[----:B------:R-:W-:-:S04]  /*1c60*/  IMAD.HI.U32 R5, R5, R9, R4 ;  /* 0x0000000905057227 */ /* 0x000fc800078e0004 */
[----:B------:R-:W-:Y:S02]  /*1c70*/  IMAD.MOV R9, RZ, RZ, -R10 ;  /* 0x000000ffff097224 */ /* 0x000fe400078e0a0a */
[----:B------:R-:W-:Y:S02]  /*1c80*/  IMAD.MOV.U32 R10, RZ, RZ, R11 ;  /* 0x000000ffff0a7224 */ /* 0x000fe400078e000b */
[----:B------:R-:W-:-:S04]  /*1c90*/  IMAD.HI.U32 R4, R5, R6, RZ ;  /* 0x0000000605047227 */ /* 0x000fc800078e00ff */
[----:B------:R-:W-:-:S04]  /*1ca0*/  IMAD.HI.U32 R5, R5, R10, RZ ;  /* 0x0000000a05057227 */ /* 0x000fc800078e00ff */
[-C--:B------:R-:W-:Y:S02]  /*1cb0*/  IMAD R6, R4, R9.reuse, R6 ;  /* 0x0000000904067224 */ /* 0x080fe400078e0206 */
[----:B------:R-:W-:Y:S02]  /*1cc0*/  IMAD R9, R5, R9, R10 ;  /* 0x0000000905097224 */ /* 0x000fe400078e020a */
[----:B------:R-:W0:Y:S01]  /*1cd0*/  LDC.64 R4, c[0x0][0x358] ;  /* 0x0000d600ff047b82 */ /* 0x000e220000000a00 */
[C---:B------:R-:W-:Y:S02]  /*1ce0*/  ISETP.GT.U32.AND P0, PT, R8.reuse, R6, PT ;  /* 0x000000060800720c */ /* 0x040fe40003f04070 */
[----:B------:R-:W-:-:S11]  /*1cf0*/  ISETP.GT.U32.AND P1, PT, R8, R9, PT ;  /* 0x000000090800720c */ /* 0x000fd60003f24070 */
[--C-:B------:R-:W-:Y:S01]  /*1d00*/  @!P0 IMAD.IADD R6, R6, 0x1, -R8.reuse ;  /* 0x0000000106068824 */ /* 0x100fe200078e0a08 */
[----:B------:R-:W-:Y:S01]  /*1d10*/  ISETP.GE.AND P0, PT, R25, RZ, PT ;  /* 0x000000ff1900720c */ /* 0x000fe20003f06270 */
[----:B------:R-:W-:Y:S01]  /*1d20*/  @!P1 IMAD.IADD R9, R9, 0x1, -R8 ;  /* 0x0000000109099824 */ /* 0x000fe200078e0a08 */
[----:B------:R-:W-:Y:S02]  /*1d30*/  ISETP.GE.AND P1, PT, R2, RZ, PT ;  /* 0x000000ff0200720c */ /* 0x000fe40003f26270 */
[C---:B------:R-:W-:Y:S02]  /*1d40*/  ISETP.GT.U32.AND P2, PT, R8.reuse, R6, PT ;  /* 0x000000060800720c */ /* 0x040fe40003f44070 */
[----:B------:R-:W-:-:S11]  /*1d50*/  ISETP.GT.U32.AND P3, PT, R8, R9, PT ;  /* 0x000000090800720c */ /* 0x000fd60003f64070 */
[--C-:B------:R-:W-:Y:S01]  /*1d60*/  @!P2 IMAD.IADD R6, R6, 0x1, -R8.reuse ;  /* 0x000000010606a824 */ /* 0x100fe200078e0a08 */
[----:B------:R-:W-:Y:S01]  /*1d70*/  ISETP.NE.AND P2, PT, R28, RZ, PT ;  /* 0x000000ff1c00720c */ /* 0x000fe20003f45270 */
[----:B------:R-:W-:Y:S02]  /*1d80*/  @!P3 IMAD.IADD R9, R9, 0x1, -R8 ;  /* 0x000000010909b824 */ /* 0x000fe400078e0a08 */
[----:B------:R-:W-:Y:S02]  /*1d90*/  IMAD.MOV.U32 R8, RZ, RZ, R6 ;  /* 0x000000ffff087224 */ /* 0x000fe400078e0006 */
[----:B------:R-:W-:Y:S01]  /*1da0*/  IMAD.MOV.U32 R10, RZ, RZ, R9 ;  /* 0x000000ffff0a7224 */ /* 0x000fe200078e0009 */
[----:B------:R-:W-:Y:S01]  /*1db0*/  LOP3.LUT R9, RZ, R28, RZ, 0x33, !PT ;  /* 0x0000001cff097212 */ /* 0x000fe200078e33ff */
[----:B------:R-:W-:Y:S02]  /*1dc0*/  @!P0 IMAD.MOV R8, RZ, RZ, -R8 ;  /* 0x000000ffff088224 */ /* 0x000fe400078e0a08 */
[----:B------:R-:W-:-:S02]  /*1dd0*/  @!P1 IMAD.MOV R10, RZ, RZ, -R10 ;  /* 0x000000ffff0a9224 */ /* 0x000fc400078e0a0a */
[----:B-1----:R-:W-:Y:S01]  /*1de0*/  IMAD R6, R28, UR4, RZ ;  /* 0x000000041c067c24 */ /* 0x002fe2000f8e02ff */
[C---:B------:R-:W-:Y:S02]  /*1df0*/  SEL R8, R9.reuse, R8, !P2 ;  /* 0x0000000809087207 */ /* 0x040fe40005000000 */
[----:B------:R-:W-:Y:S02]  /*1e00*/  SEL R9, R9, R10, !P2 ;  /* 0x0000000a09097207 */ /* 0x000fe40005000000 */
[----:B------:R-:W-:Y:S02]  /*1e10*/  ISETP.GE.AND P0, PT, R17, R6, PT ;  /* 0x000000061100720c */ /* 0x000fe40003f06270 */
[----:B------:R-:W-:Y:S02]  /*1e20*/  ISETP.NE.AND P1, PT, R8, RZ, PT ;  /* 0x000000ff0800720c */ /* 0x000fe40003f25270 */
[----:B------:R-:W-:Y:S02]  /*1e30*/  ISETP.NE.AND P2, PT, R9, RZ, PT ;  /* 0x000000ff0900720c */ /* 0x000fe40003f45270 */
[----:B------:R-:W-:-:S02]  /*1e40*/  SEL R17, R17, 0xffffffff, !P0 ;  /* 0xffffffff11117807 */ /* 0x000fc40004000000 */
[----:B------:R-:W-:Y:S02]  /*1e50*/  SEL R2, R2, 0xffffffff, P2 ;  /* 0xffffffff02027807 */ /* 0x000fe40001000000 */
[----:B------:R-:W-:Y:S02]  /*1e60*/  SEL R16, R16, 0xffffffff, P1 ;  /* 0xffffffff10107807 */ /* 0x000fe40000800000 */
[----:B--2---:R-:W-:-:S13]  /*1e70*/  ISETP.GE.AND P3, PT, R7, 0x1, PT ;  /* 0x000000010700780c */ /* 0x004fda0003f66270 */
[----:B0-----:R-:W-:Y:S05]  /*1e80*/  @!P3 BRA `(.L_x_74) ;  /* 0x0000000c00c8b947 */ /* 0x001fea0003800000 */
[C---:B------:R-:W-:Y:S01]  /*1e90*/  ISETP.GE.U32.AND P1, PT, R7.reuse, 0x10, PT ;  /* 0x000000100700780c */ /* 0x040fe20003f26070 */
[----:B------:R-:W-:Y:S01]  /*1ea0*/  BSSY.RECONVERGENT B1, `(.L_x_75) ;  /* 0x0000071000017945 */ /* 0x000fe20003800200 */
[----:B------:R-:W-:Y:S01]  /*1eb0*/  PLOP3.LUT P0, PT, PT, PT, PT, 0x80, 0x8 ;  /* 0x000000000008781c */ /* 0x000fe20003f0f070 */
[----:B------:R-:W-:Y:S01]  /*1ec0*/  IMAD.MOV.U32 R11, RZ, RZ, RZ ;  /* 0x000000ffff0b7224 */ /* 0x000fe200078e00ff */
[----:B------:R-:W-:-:S09]  /*1ed0*/  LOP3.LUT R10, R7, 0xf, RZ, 0xc0, !PT ;  /* 0x0000000f070a7812 */ /* 0x000fd200078ec0ff */
[----:B------:R-:W-:Y:S05]  /*1ee0*/  @!P1 BRA `(.L_x_76) ;  /* 0x0000000400b09947 */ /* 0x000fea0003800000 */
[----:B------:R-:W-:Y:S02]  /*1ef0*/  IADD3 R8, P1, PT, R38, 0x20, RZ ;  /* 0x0000002026087810 */ /* 0x000fe40007f3e0ff */
[----:B------:R-:W-:Y:S02]  /*1f00*/  LOP3.LUT R11, R7, 0x7ffffff0, RZ, 0xc0, !PT ;  /* 0x7ffffff0070b7812 */ /* 0x000fe400078ec0ff */
[----:B------:R-:W-:Y:S01]  /*1f10*/  PLOP3.LUT P0, PT, PT, PT, PT, 0x80, 0x8 ;  /* 0x000000000008781c */ /* 0x000fe20003f0f070 */
[----:B------:R-:W-:Y:S02]  /*1f20*/  IMAD.X R9, RZ, RZ, R39, P1 ;  /* 0x000000ffff097224 */ /* 0x000fe400008e0627 */
[----:B------:R-:W-:-:S10]  /*1f30*/  IMAD.MOV R12, RZ, RZ, -R11 ;  /* 0x000000ffff0c7224 */ /* 0x000fd400078e0a0b */
.L_x_79:
[----:B------:R-:W-:Y:S01]  /*1f40*/  PLOP3.LUT P1, PT, P0, PT, PT, 0x8, 0x80 ;  /* 0x000000000080781c */ /* 0x000fe2000072e170 */
[----:B------:R-:W-:Y:S01]  /*1f50*/  VIADD R12, R12, 0x10 ;  /* 0x000000100c0c7836 */ /* 0x000fe20000000000 */
[----:B------:R-:W-:Y:S01]  /*1f60*/  BSSY.RECONVERGENT B2, `(.L_x_77) ;  /* 0x0000061000027945 */ /* 0x000fe20003800200 */
[----:B------:R-:W-:-:S03]  /*1f70*/  PLOP3.LUT P0, PT, PT, PT, PT, 0x8, 0x80 ;  /* 0x000000000080781c */ /* 0x000fc60003f0e170 */
[----:B------:R-:W-:-:S07]  /*1f80*/  ISETP.NE.AND P2, PT, R12, RZ, PT ;  /* 0x000000ff0c00720c */ /* 0x000fce0003f45270 */
[----:B------:R-:W-:Y:S06]  /*1f90*/  @P1 BRA `(.L_x_78) ;  /* 0x0000000400741947 */ /* 0x000fec0003800000 */
[----:B------:R-:W-:Y:S02]  /*1fa0*/  R2UR UR4, R4 ;  /* 0x00000000040472ca */ /* 0x000fe400000e0000 */
[----:B------:R-:W-:-:S13]  /*1fb0*/  R2UR UR5, R5 ;  /* 0x00000000050572ca */ /* 0x000fda00000e0000 */
[----:B------:R-:W2:Y:S02]  /*1fc0*/  LD.E R6, desc[UR4][R8.64+-0x20] ;  /* 0xffffe00408067980 */ /* 0x000ea4000c101900 */
[----:B--2---:R-:W-:-:S13]  /*1fd0*/  ISETP.NE.AND P1, PT, R6, R25, PT ;  /* 0x000000190600720c */ /* 0x004fda0003f25270 */
[----:B------:R-:W-:Y:S05]  /*1fe0*/  @!P1 BRA `(.L_x_78) ;  /* 0x0000000400609947 */ /* 0x000fea0003800000 */
[----:B------:R-:W-:Y:S02]  /*1ff0*/  R2UR UR4, R4 ;  /* 0x00000000040472ca */ /* 0x000fe400000e0000 */
[----:B------:R-:W-:-:S13]  /*2000*/  R2UR UR5, R5 ;  /* 0x00000000050572ca */ /* 0x000fda00000e0000 */
[----:B------:R-:W2:Y:S01]  /*2010*/  LD.E R6, desc[UR4][R8.64+-0x1c] ;  /* 0xffffe40408067980 */ /* 0x000ea2000c101900 */
[----:B------:R-:W-:Y:S02]  /*2020*/  PLOP3.LUT P0, PT, PT, PT, PT, 0x8, 0x80 ;  /* 0x000000000080781c */ /* 0x000fe40003f0e170 */
        /* <DEDUP_REMOVED lines=82> */
[----:B------:R-:W2:Y:S02]  /*2550*/  LD.E R6, desc[UR4][R8.64+0x1c] ;  /* 0x00001c0408067980 */ /* 0x000ea4000c101900 */
[----:B--2---:R-:W-:-:S13]  /*2560*/  ISETP.NE.AND P0, PT, R6, R25, PT ;  /* 0x000000190600720c */ /* 0x004fda0003f05270 */
.L_x_78:
[----:B------:R-:W-:Y:S05]  /*2570*/  BSYNC.RECONVERGENT B2 ;  /* 0x0000000000027941 */ /* 0x000fea0003800200 */
.L_x_77:
[----:B------:R-:W-:-:S05]  /*2580*/  IADD3 R8, P1, PT, R8, 0x40, RZ ;  /* 0x0000004008087810 */ /* 0x000fca0007f3e0ff */
[----:B------:R-:W-:Y:S01]  /*2590*/  IMAD.X R9, RZ, RZ, R9, P1 ;  /* 0x000000ffff097224 */ /* 0x000fe200008e0609 */
[----:B------:R-:W-:Y:S07]  /*25a0*/  @P2 BRA `(.L_x_79) ;  /* 0xfffffff800642947 */ /* 0x000fee000383ffff */
.L_x_76:
[----:B------:R-:W-:Y:S05]  /*25b0*/  BSYNC.RECONVERGENT B1 ;  /* 0x0000000000017941 */ /* 0x000fea0003800200 */
.L_x_75:
[----:B------:R-:W-:-:S13]  /*25c0*/  ISETP.NE.AND P1, PT, R10, RZ, PT ;  /* 0x000000ff0a00720c */ /* 0x000fda0003f25270 */
[----:B------:R-:W-:Y:S05]  /*25d0*/  @!P1 BRA `(.L_x_80) ;  /* 0x0000000400ec9947 */ /* 0x000fea0003800000 */
[----:B------:R-:W-:Y:S01]  /*25e0*/  ISETP.GE.U32.AND P1, PT, R10, 0x8, PT ;  /* 0x000000080a00780c */ /* 0x000fe20003f26070 */
[----:B------:R-:W-:Y:S01]  /*25f0*/  BSSY.RECONVERGENT B1, `(.L_x_81) ;  /* 0x0000037000017945 */ /* 0x000fe20003800200 */
[----:B------:R-:W-:-:S11]  /*2600*/  LOP3.LUT R10, R7, 0x7, RZ, 0xc0, !PT ;  /* 0x00000007070a7812 */ /* 0x000fd600078ec0ff */
[----:B------:R-:W-:Y:S05]  /*2610*/  @!P1 BRA `(.L_x_82) ;  /* 0x0000000000d09947 */ /* 0x000fea0003800000 */
[----:B------:R-:W-:Y:S01]  /*2620*/  PLOP3.LUT P1, PT, P0, PT, PT, 0x8, 0x80 ;  /* 0x000000000080781c */ /* 0x000fe2000072e170 */
[----:B------:R-:W-:Y:S01]  /*2630*/  BSSY.RECONVERGENT B2, `(.L_x_83) ;  /* 0x0000031000027945 */ /* 0x000fe20003800200 */
[----:B------:R-:W-:-:S11]  /*2640*/  PLOP3.LUT P0, PT, PT, PT, PT, 0x8, 0x80 ;  /* 0x000000000080781c */ /* 0x000fd60003f0e170 */
[----:B------:R-:W-:Y:S05]  /*2650*/  @P1 BRA `(.L_x_84) ;  /* 0x0000000000b81947 */ /* 0x000fea0003800000 */
[----:B------:R-:W-:Y:S01]  /*2660*/  R2UR UR4, R4 ;  /* 0x00000000040472ca */ /* 0x000fe200000e0000 */
[----:B------:R-:W-:Y:S01]  /*2670*/  IMAD.WIDE.U32 R8, R11, 0x4, R38 ;  /* 0x000000040b087825 */ /* 0x000fe200078e0026 */
        /* <DEDUP_REMOVED lines=44> */
.L_x_84:
[----:B------:R-:W-:Y:S05]  /*2940*/  BSYNC.RECONVERGENT B2 ;  /* 0x0000000000027941 */ /* 0x000fea0003800200 */
.L_x_83:
[----:B------:R-:W-:-:S07]  /*2950*/  VIADD R11, R11, 0x8 ;  /* 0x000000080b0b7836 */ /* 0x000fce0000000000 */
.L_x_82:
[----:B------:R-:W-:Y:S05]  /*2960*/  BSYNC.RECONVERGENT B1 ;  /* 0x0000000000017941 */ /* 0x000fea0003800200 */
.L_x_81:
        /* <DEDUP_REMOVED lines=32> */
.L_x_88:
[----:B------:R-:W-:Y:S05]  /*2b70*/  BSYNC.RECONVERGENT B2 ;  /* 0x0000000000027941 */ /* 0x000fea0003800200 */
.L_x_87:
[----:B------:R-:W-:-:S07]  /*2b80*/  VIADD R11, R11, 0x4 ;  /* 0x000000040b0b7836 */ /* 0x000fce0000000000 */
.L_x_86:
[----:B------:R-:W-:Y:S05]  /*2b90*/  BSYNC.RECONVERGENT B1 ;  /* 0x0000000000017941 */ /* 0x000fea0003800200 */
.L_x_85:
[----:B------:R-:W-:-:S13]  /*2ba0*/  ISETP.NE.AND P1, PT, R10, RZ, PT ;  /* 0x000000ff0a00720c */ /* 0x000fda0003f25270 */
[----:B------:R-:W-:Y:S05]  /*2bb0*/  @!P1 BRA `(.L_x_80) ;  /* 0x0000000000749947 */ /* 0x000fea0003800000 */
[----:B------:R-:W-:Y:S01]  /*2bc0*/  PLOP3.LUT P1, PT, P0, PT, PT, 0x8, 0x80 ;  /* 0x000000000080781c */ /* 0x000fe2000072e170 */
[----:B------:R-:W-:Y:S01]  /*2bd0*/  BSSY.RECONVERGENT B1, `(.L_x_89) ;  /* 0x0000009000017945 */ /* 0x000fe20003800200 */
[----:B------:R-:W-:Y:S01]  /*2be0*/  ISETP.NE.AND P2, PT, R10, 0x1, PT ;  /* 0x000000010a00780c */ /* 0x000fe20003f45270 */
[----:B------:R-:W-:Y:S01]  /*2bf0*/  IMAD.WIDE.U32 R8, R11, 0x4, R38 ;  /* 0x000000040b087825 */ /* 0x000fe200078e0026 */
[----:B------:R-:W-:-:S09]  /*2c00*/  PLOP3.LUT P0, PT, PT, PT, PT, 0x8, 0x80 ;  /* 0x000000000080781c */ /* 0x000fd20003f0e170 */
[----:B------:R-:W-:Y:S05]  /*2c10*/  @P1 BRA `(.L_x_90) ;  /* 0x0000000000101947 */ /* 0x000fea0003800000 */
[----:B------:R-:W-:Y:S02]  /*2c20*/  R2UR UR4, R4 ;  /* 0x00000000040472ca */ /* 0x000fe400000e0000 */
[----:B------:R-:W-:-:S13]  /*2c30*/  R2UR UR5, R5 ;  /* 0x00000000050572ca */ /* 0x000fda00000e0000 */
[----:B------:R-:W2:Y:S02]  /*2c40*/  LD.E R6, desc[UR4][R8.64] ;  /* 0x0000000408067980 */ /* 0x000ea4000c101900 */
[----:B--2---:R-:W-:-:S13]  /*2c50*/  ISETP.NE.AND P0, PT, R6, R25, PT ;  /* 0x000000190600720c */ /* 0x004fda0003f05270 */
.L_x_90:
[----:B------:R-:W-:Y:S05]  /*2c60*/  BSYNC.RECONVERGENT B1 ;  /* 0x0000000000017941 */ /* 0x000fea0003800200 */
.L_x_89:
[----:B------:R-:W-:Y:S05]  /*2c70*/  @!P2 BRA `(.L_x_80) ;  /* 0x000000000044a947 */ /* 0x000fea0003800000 */
[----:B------:R-:W-:Y:S01]  /*2c80*/  PLOP3.LUT P1, PT, P0, PT, PT, 0x8, 0x80 ;  /* 0x000000000080781c */ /* 0x000fe2000072e170 */
[----:B------:R-:W-:Y:S01]  /*2c90*/  BSSY.RECONVERGENT B1, `(.L_x_91) ;  /* 0x0000008000017945 */ /* 0x000fe20003800200 */
[----:B------:R-:W-:Y:S02]  /*2ca0*/  ISETP.NE.AND P2, PT, R10, 0x2, PT ;  /* 0x000000020a00780c */ /* 0x000fe40003f45270 */
[----:B------:R-:W-:-:S09]  /*2cb0*/  PLOP3.LUT P0, PT, PT, PT, PT, 0x8, 0x80 ;  /* 0x000000000080781c */ /* 0x000fd20003f0e170 */
[----:B------:R-:W-:Y:S05]  /*2cc0*/  @P1 BRA `(.L_x_92) ;  /* 0x0000000000101947 */ /* 0x000fea0003800000 */
[----:B------:R-:W-:Y:S02]  /*2cd0*/  R2UR UR4, R4 ;  /* 0x00000000040472ca */ /* 0x000fe400000e0000 */
[----:B------:R-:W-:-:S13]  /*2ce0*/  R2UR UR5, R5 ;  /* 0x00000000050572ca */ /* 0x000fda00000e0000 */
[----:B------:R-:W2:Y:S02]  /*2cf0*/  LD.E R6, desc[UR4][R8.64+0x4] ;  /* 0x0000040408067980 */ /* 0x000ea4000c101900 */
[----:B--2---:R-:W-:-:S13]  /*2d00*/  ISETP.NE.AND P0, PT, R6, R25, PT ;  /* 0x000000190600720c */ /* 0x004fda0003f05270 */
.L_x_92:
[----:B------:R-:W-:Y:S05]  /*2d10*/  BSYNC.RECONVERGENT B1 ;  /* 0x0000000000017941 */ /* 0x000fea0003800200 */
.L_x_91:
[----:B------:R-:W-:Y:S05]  /*2d20*/  @!P2 BRA `(.L_x_80) ;  /* 0x000000000018a947 */ /* 0x000fea0003800000 */
[----:B------:R-:W-:Y:S05]  /*2d30*/  @!P0 BREAK.RELIABLE B0 ;  /* 0x0000000000008942 */ /* 0x000fea0003800100 */
[----:B------:R-:W-:Y:S05]  /*2d40*/  @!P0 BRA `(.L_x_93) ;  /* 0x0000000000988947 */ /* 0x000fea0003800000 */
[----:B------:R-:W-:Y:S02]  /*2d50*/  R2UR UR4, R4 ;  /* 0x00000000040472ca */ /* 0x000fe400000e0000 */
[----:B------:R-:W-:-:S13]  /*2d60*/  R2UR UR5, R5 ;  /* 0x00000000050572ca */ /* 0x000fda00000e0000 */
[----:B------:R-:W2:Y:S02]  /*2d70*/  LD.E R8, desc[UR4][R8.64+0x8] ;  /* 0x0000080408087980 */ /* 0x000ea4000c101900 */
[----:B--2---:R-:W-:-:S13]  /*2d80*/  ISETP.NE.AND P0, PT, R8, R25, PT ;  /* 0x000000190800720c */ /* 0x004fda0003f05270 */
.L_x_80:
[----:B------:R-:W-:Y:S05]  /*2d90*/  @!P0 BREAK.RELIABLE B0 ;  /* 0x0000000000008942 */ /* 0x000fea0003800100 */
[----:B------:R-:W-:Y:S05]  /*2da0*/  @!P0 BRA `(.L_x_93) ;  /* 0x0000000000808947 */ /* 0x000fea0003800000 */
.L_x_74:
[----:B------:R-:W-:Y:S05]  /*2db0*/  BSYNC.RELIABLE B0 ;  /* 0x0000000000007941 */ /* 0x000fea0003800100 */
.L_x_73:
[----:B------:R-:W-:Y:S01]  /*2dc0*/  R2UR UR4, R4 ;  /* 0x00000000040472ca */ /* 0x000fe200000e0000 */
[----:B------:R-:W-:Y:S01]  /*2dd0*/  IMAD.WIDE R6, R7, 0x4, R38 ;  /* 0x0000000407067825 */ /* 0x000fe200078e0226 */
[----:B------:R-:W-:-:S13]  /*2de0*/  R2UR UR5, R5 ;  /* 0x00000000050572ca */ /* 0x000fda00000e0000 */
[----:B------:R0:W-:Y:S04]  /*2df0*/  ST.E desc[UR4][R6.64], R25 ;  /* 0x0000001906007985 */ /* 0x0001e8000c101904 */
[----:B------:R-:W2:Y:S02]  /*2e00*/  LDL R8, [R3] ;  /* 0x0000000003087983 */ /* 0x000ea40000100800 */
[----:B--2---:R-:W-:-:S05]  /*2e10*/  VIADD R8, R8, 0x1 ;  /* 0x0000000108087836 */ /* 0x004fca0000000000 */
[----:B------:R1:W-:Y:S04]  /*2e20*/  STL [R3], R8 ;  /* 0x0000000803007387 */ /* 0x0003e80000100800 */
[----:B------:R-:W2:Y:S02]  /*2e30*/  LDL R13, [R0] ;  /* 0x00000000000d7983 */ /* 0x000ea40000100800 */
[----:B--2---:R-:W-:-:S05]  /*2e40*/  IMAD.WIDE R12, R13, 0x4, R44 ;  /* 0x000000040d0c7825 */ /* 0x004fca00078e022c */
[----:B------:R2:W-:Y:S04]  /*2e50*/  ST.E desc[UR4][R12.64], R25 ;  /* 0x000000190c007985 */ /* 0x0005e8000c101904 */
[----:B------:R-:W3:Y:S01]  /*2e60*/  LDL R15, [R0] ;  /* 0x00000000000f7983 */ /* 0x000ee20000100800 */
[----:B------:R-:W-:Y:S01]  /*2e70*/  IMAD.MOV.U32 R4, RZ, RZ, R27 ;  /* 0x000000ffff047224 */ /* 0x000fe200078e001b */
[----:B------:R-:W-:Y:S01]  /*2e80*/  MOV R20, 0x2f80 ;  /* 0x00002f8000147802 */ /* 0x000fe20000000f00 */
[----:B------:R-:W-:Y:S02]  /*2e90*/  IMAD.MOV.U32 R5, RZ, RZ, R26 ;  /* 0x000000ffff057224 */ /* 0x000fe400078e001a */
[----:B0-----:R-:W-:Y:S02]  /*2ea0*/  IMAD.MOV.U32 R6, RZ, RZ, R25 ;  /* 0x000000ffff067224 */ /* 0x001fe400078e0019 */
[----:B------:R-:W-:-:S02]  /*2eb0*/  IMAD.MOV.U32 R7, RZ, RZ, R24 ;  /* 0x000000ffff077224 */ /* 0x000fc400078e0018 */
[----:B-1----:R-:W-:Y:S02]  /*2ec0*/  IMAD.MOV.U32 R8, RZ, RZ, R38 ;  /* 0x000000ffff087224 */ /* 0x002fe400078e0026 */
[----:B------:R-:W-:Y:S02]  /*2ed0*/  IMAD.MOV.U32 R9, RZ, RZ, R39 ;  /* 0x000000ffff097224 */ /* 0x000fe400078e0027 */
[----:B------:R-:W-:Y:S02]  /*2ee0*/  IMAD.MOV.U32 R10, RZ, RZ, R23 ;  /* 0x000000ffff0a7224 */ /* 0x000fe400078e0017 */
[----:B------:R-:W-:Y:S02]  /*2ef0*/  IMAD.MOV.U32 R11, RZ, RZ, R22 ;  /* 0x000000ffff0b7224 */ /* 0x000fe400078e0016 */
[----:B--2---:R-:W-:Y:S02]  /*2f00*/  IMAD.MOV.U32 R12, RZ, RZ, R44 ;  /* 0x000000ffff0c7224 */ /* 0x004fe400078e002c */
[----:B------:R-:W-:-:S02]  /*2f10*/  IMAD.MOV.U32 R13, RZ, RZ, R45 ;  /* 0x000000ffff0d7224 */ /* 0x000fc400078e002d */
[----:B------:R-:W-:Y:S02]  /*2f20*/  IMAD.MOV.U32 R14, RZ, RZ, R19 ;  /* 0x000000ffff0e7224 */ /* 0x000fe400078e0013 */
[----:B------:R-:W-:Y:S02]  /*2f30*/  IMAD.MOV.U32 R21, RZ, RZ, 0x0 ;  /* 0x00000000ff157424 */ /* 0x000fe400078e00ff */
[----:B---3--:R-:W-:-:S05]  /*2f40*/  VIADD R15, R15, 0x1 ;  /* 0x000000010f0f7836 */ /* 0x008fca0000000000 */
[----:B------:R0:W-:Y:S02]  /*2f50*/  STL [R0], R15 ;  /* 0x0000000f00007387 */ /* 0x0001e40000100800 */
[----:B0-----:R-:W-:-:S07]  /*2f60*/  IMAD.MOV.U32 R15, RZ, RZ, R18 ;  /* 0x000000ffff0f7224 */ /* 0x001fce00078e0012 */
[----:B------:R-:W-:Y:S05]  /*2f70*/  CALL.REL.NOINC `($_Z17encontrar_caminosPciPi$_Z13buscar_caminoPciiPiS0_S0_S0_) ;  /* 0xffffffe800407944 */ /* 0x000fea0003c3ffff */
[----:B------:R-:W0:Y:S02]  /*2f80*/  LDCU UR4, c[0x0][0x2f8] ;  /* 0x00005f00ff0477ac */ /* 0x000e240008000800 */
[----:B0-----:R-:W-:-:S06]  /*2f90*/  VIADD R7, R23, -UR4 ;  /* 0x8000000417077c36 */ /* 0x001fcc0008000000 */
[----:B------:R-:W5:Y:S02]  /*2fa0*/  LDL R7, [R7] ;  /* 0x0000000007077983 */ /* 0x000f640000100800 */
.L_x_93:
[----:B------:R-:W-:Y:S05]  /*2fb0*/  BSYNC.RECONVERGENT B6 ;  /* 0x0000000000067941 */ /* 0x000fea0003800200 */
.L_x_72:
[----:B------:R-:W0:Y:S01]  /*2fc0*/  LDC.64 R4, c[0x0][0x358] ;  /* 0x0000d600ff047b82 */ /* 0x000e220000000a00 */
[----:B-----5:R-:W-:Y:S01]  /*2fd0*/  ISETP.GE.AND P0, PT, R7, 0x1, PT ;  /* 0x000000010700780c */ /* 0x020fe20003f06270 */
[----:B------:R-:W-:Y:S01]  /*2fe0*/  BSSY.RECONVERGENT B6, `(.L_x_94) ;  /* 0x0000128000067945 */ /* 0x000fe20003800200 */
[----:B------:R-:W-:-:S03]  /*2ff0*/  IADD3 R36, P1, PT, R27, R25, RZ ;  /* 0x000000191b247210 */ /* 0x000fc60007f3e0ff */
[----:B------:R-:W-:Y:S01]  /*3000*/  BSSY.RELIABLE B0, `(.L_x_95) ;  /* 0x00000f8000007945 */ /* 0x000fe20003800100 */
[----:B------:R-:W-:Y:S01]  /*3010*/  IMAD.MOV.U32 R8, RZ, RZ, R38 ;  /* 0x000000ffff087224 */ /* 0x000fe200078e0026 */
[C---:B------:R-:W-:Y:S01]  /*3020*/  LEA.HI.X.SX32 R37, R25.reuse, R26, 0x1, P1 ;  /* 0x0000001a19257211 */ /* 0x040fe200008f0eff */
[----:B------:R-:W-:Y:S01]  /*3030*/  IMAD.MOV.U32 R9, RZ, RZ, R39 ;  /* 0x000000ffff097224 */ /* 0x000fe200078e0027 */
[----:B------:R-:W-:-:S04]  /*3040*/  VIADDMNMX R25, R25, -R28, 0xffffffff, !PT ;  /* 0xffffffff19197446 */ /* 0x000fc8000780091c */
[----:B------:R-:W-:Y:S05]  /*3050*/  @!P0 BRA `(.L_x_96) ;  /* 0x0000000c00c88947 */ /* 0x000fea0003800000 */
        /* <DEDUP_REMOVED lines=11> */
.L_x_101:
[----:B------:R-:W-:Y:S01]  /*3110*/  PLOP3.LUT P1, PT, P0, PT, PT, 0x8, 0x80 ;  /* 0x000000000080781c */ /* 0x000fe2000072e170 */
[----:B------:R-:W-:Y:S01]  /*3120*/  VIADD R12, R12, 0x10 ;  /* 0x000000100c0c7836 */ /* 0x000fe20000000000 */
[----:B------:R-:W-:Y:S01]  /*3130*/  BSSY.RECONVERGENT B2, `(.L_x_99) ;  /* 0x0000061000027945 */ /* 0x000fe20003800200 */
[----:B------:R-:W-:-:S03]  /*3140*/  PLOP3.LUT P0, PT, PT, PT, PT, 0x8, 0x80 ;  /* 0x000000000080781c */ /* 0x000fc60003f0e170 */
[----:B------:R-:W-:-:S07]  /*3150*/  ISETP.NE.AND P2, PT, R12, RZ, PT ;  /* 0x000000ff0c00720c */ /* 0x000fce0003f45270 */
[----:B------:R-:W-:Y:S06]  /*3160*/  @P1 BRA `(.L_x_100) ;  /* 0x0000000400741947 */ /* 0x000fec0003800000 */
[----:B0-----:R-:W-:Y:S02]  /*3170*/  R2UR UR4, R4 ;  /* 0x00000000040472ca */ /* 0x001fe400000e0000 */
        /* <DEDUP_REMOVED lines=92> */
.L_x_100:
[----:B------:R-:W-:Y:S05]  /*3740*/  BSYNC.RECONVERGENT B2 ;  /* 0x0000000000027941 */ /* 0x000fea0003800200 */
.L_x_99:
[----:B------:R-:W-:-:S05]  /*3750*/  IADD3 R10, P1, PT, R10, 0x40, RZ ;  /* 0x000000400a0a7810 */ /* 0x000fca0007f3e0ff */
[----:B------:R-:W-:Y:S01]  /*3760*/  IMAD.X R11, RZ, RZ, R11, P1 ;  /* 0x000000ffff0b7224 */ /* 0x000fe200008e060b */
[----:B------:R-:W-:Y:S07]  /*3770*/  @P2 BRA `(.L_x_101) ;  /* 0xfffffff800642947 */ /* 0x000fee000383ffff */
.L_x_98:
[----:B------:R-:W-:Y:S05]  /*3780*/  BSYNC.RECONVERGENT B1 ;  /* 0x0000000000017941 */ /* 0x000fea0003800200 */
.L_x_97:
        /* <DEDUP_REMOVED lines=10> */
[----:B0-----:R-:W-:Y:S01]  /*3830*/  R2UR UR4, R4 ;  /* 0x00000000040472ca */ /* 0x001fe200000e0000 */
        /* <DEDUP_REMOVED lines=45> */
.L_x_106:
[----:B------:R-:W-:Y:S05]  /*3b10*/  BSYNC.RECONVERGENT B2 ;  /* 0x0000000000027941 */ /* 0x000fea0003800200 */
.L_x_105:
[----:B------:R-:W-:-:S07]  /*3b20*/  VIADD R3, R3, 0x8 ;  /* 0x0000000803037836 */ /* 0x000fce0000000000 */
.L_x_104:
[----:B------:R-:W-:Y:S05]  /*3b30*/  BSYNC.RECONVERGENT B1 ;  /* 0x0000000000017941 */ /* 0x000fea0003800200 */
.L_x_103:
        /* <DEDUP_REMOVED lines=32> */
.L_x_110:
[----:B------:R-:W-:Y:S05]  /*3d40*/  BSYNC.RECONVERGENT B2 ;  /* 0x0000000000027941 */ /* 0x000fea0003800200 */
.L_x_109:
[----:B------:R-:W-:-:S07]  /*3d50*/  VIADD R3, R3, 0x4 ;  /* 0x0000000403037836 */ /* 0x000fce0000000000 */
.L_x_108:
[----:B------:R-:W-:Y:S05]  /*3d60*/  BSYNC.RECONVERGENT B1 ;  /* 0x0000000000017941 */ /* 0x000fea0003800200 */
.L_x_107:
        /* <DEDUP_REMOVED lines=8> */
[----:B0-----:R-:W-:Y:S02]  /*3df0*/  R2UR UR4, R4 ;  /* 0x00000000040472ca */ /* 0x001fe400000e0000 */
[----:B------:R-:W-:-:S13]  /*3e00*/  R2UR UR5, R5 ;  /* 0x00000000050572ca */ /* 0x000fda00000e0000 */
[----:B------:R-:W2:Y:S02]  /*3e10*/  LD.E R0, desc[UR4][R10.64] ;  /* 0x000000040a007980 */ /* 0x000ea4000c101900 */
[----:B--2---:R-:W-:-:S13]  /*3e20*/  ISETP.NE.AND P0, PT, R0, R25, PT ;  /* 0x000000190000720c */ /* 0x004fda0003f05270 */
.L_x_112:
[----:B------:R-:W-:Y:S05]  /*3e30*/  BSYNC.RECONVERGENT B1 ;  /* 0x0000000000017941 */ /* 0x000fea0003800200 */
.L_x_111:
[----:B------:R-:W-:Y:S05]  /*3e40*/  @!P2 BRA `(.L_x_102) ;  /* 0x000000000044a947 */ /* 0x000fea0003800000 */
[----:B------:R-:W-:Y:S01]  /*3e50*/  PLOP3.LUT P1, PT, P0, PT, PT, 0x8, 0x80 ;  /* 0x000000000080781c */ /* 0x000fe2000072e170 */
[----:B------:R-:W-:Y:S01]  /*3e60*/  BSSY.RECONVERGENT B1, `(.L_x_113) ;  /* 0x0000008000017945 */ /* 0x000fe20003800200 */
[----:B------:R-:W-:Y:S02]  /*3e70*/  ISETP.NE.AND P2, PT, R6, 0x2, PT ;  /* 0x000000020600780c */ /* 0x000fe40003f45270 */
[----:B------:R-:W-:-:S09]  /*3e80*/  PLOP3.LUT P0, PT, PT, PT, PT, 0x8, 0x80 ;  /* 0x000000000080781c */ /* 0x000fd20003f0e170 */
[----:B------:R-:W-:Y:S05]  /*3e90*/  @P1 BRA `(.L_x_114) ;  /* 0x0000000000101947 */ /* 0x000fea0003800000 */
[----:B0-----:R-:W-:Y:S02]  /*3ea0*/  R2UR UR4, R4 ;  /* 0x00000000040472ca */ /* 0x001fe400000e0000 */
[----:B------:R-:W-:-:S13]  /*3eb0*/  R2UR UR5, R5 ;  /* 0x00000000050572ca */ /* 0x000fda00000e0000 */
[----:B------:R-:W2:Y:S02]  /*3ec0*/  LD.E R0, desc[UR4][R10.64+0x4] ;  /* 0x000004040a007980 */ /* 0x000ea4000c101900 */
[----:B--2---:R-:W-:-:S13]  /*3ed0*/  ISETP.NE.AND P0, PT, R0, R25, PT ;  /* 0x000000190000720c */ /* 0x004fda0003f05270 */
.L_x_114:
[----:B------:R-:W-:Y:S05]  /*3ee0*/  BSYNC.RECONVERGENT B1 ;  /* 0x0000000000017941 */ /* 0x000fea0003800200 */
.L_x_113:
[----:B------:R-:W-:Y:S05]  /*3ef0*/  @!P2 BRA `(.L_x_102) ;  /* 0x000000000018a947 */ /* 0x000fea0003800000 */
[----:B------:R-:W-:Y:S05]  /*3f00*/  @!P0 BREAK.RELIABLE B0 ;  /* 0x0000000000008942 */ /* 0x000fea0003800100 */
[----:B------:R-:W-:Y:S05]  /*3f10*/  @!P0 BRA `(.L_x_115) ;  /* 0x0000000000d08947 */ /* 0x000fea0003800000 */
[----:B0-----:R-:W-:Y:S02]  /*3f20*/  R2UR UR4, R4 ;  /* 0x00000000040472ca */ /* 0x001fe400000e0000 */
[----:B------:R-:W-:-:S13]  /*3f30*/  R2UR UR5, R5 ;  /* 0x00000000050572ca */ /* 0x000fda00000e0000 */
[----:B------:R-:W2:Y:S02]  /*3f40*/  LD.E R10, desc[UR4][R10.64+0x8] ;  /* 0x000008040a0a7980 */ /* 0x000ea4000c101900 */
[----:B--2---:R-:W-:-:S13]  /*3f50*/  ISETP.NE.AND P0, PT, R10, R25, PT ;  /* 0x000000190a00720c */ /* 0x004fda0003f05270 */
.L_x_102:
[----:B------:R-:W-:Y:S05]  /*3f60*/  @!P0 BREAK.RELIABLE B0 ;  /* 0x0000000000008942 */ /* 0x000fea0003800100 */
[----:B------:R-:W-:Y:S05]  /*3f70*/  @!P0 BRA `(.L_x_115) ;  /* 0x0000000000b88947 */ /* 0x000fea0003800000 */
.L_x_96:
[----:B------:R-:W-:Y:S05]  /*3f80*/  BSYNC.RELIABLE B0 ;  /* 0x0000000000007941 */ /* 0x000fea0003800100 */
.L_x_95:
[----:B------:R-:W1:Y:S01]  /*3f90*/  LDC R28, c[0x0][0x2f8] ;  /* 0x0000be00ff1c7b82 */ /* 0x000e620000000800 */
[C---:B0-----:R-:W-:Y:S01]  /*3fa0*/  R2UR UR4, R4.reuse ;  /* 0x00000000040472ca */ /* 0x041fe200000e0000 */
[----:B------:R-:W-:Y:S01]  /*3fb0*/  IMAD.WIDE R10, R7, 0x4, R8 ;  /* 0x00000004070a7825 */ /* 0x000fe200078e0208 */
[C---:B------:R-:W-:Y:S02]  /*3fc0*/  R2UR UR5, R5.reuse ;  /* 0x00000000050572ca */ /* 0x040fe400000e0000 */
[----:B------:R-:W-:Y:S02]  /*3fd0*/  R2UR UR6, R4 ;  /* 0x00000000040672ca */ /* 0x000fe400000e0000 */
[----:B------:R-:W-:Y:S02]  /*3fe0*/  R2UR UR7, R5 ;  /* 0x00000000050772ca */ /* 0x000fe400000e0000 */
[----:B------:R-:W-:-:S07]  /*3ff0*/  IADD3 R8, P0, PT, R25, R27, RZ ;  /* 0x0000001b19087210 */ /* 0x000fce0007f1e0ff */
[----:B------:R2:W-:Y:S01]  /*4000*/  ST.E desc[UR4][R10.64], R25 ;  /* 0x000000190a007985 */ /* 0x0005e2000c101904 */
[----:B-1----:R-:W-:Y:S01]  /*4010*/  IMAD.IADD R6, R23, 0x1, -R28 ;  /* 0x0000000117067824 */ /* 0x002fe200078e0a1c */
[----:B------:R-:W-:Y:S02]  /*4020*/  LEA.HI.X.SX32 R9, R25, R26, 0x1, P0 ;  /* 0x0000001a19097211 */ /* 0x000fe400000f0eff */
[----:B------:R-:W3:Y:S04]  /*4030*/  LDG.E.U8 R0, desc[UR4][R36.64] ;  /* 0x0000000424007981 */ /* 0x000ee8000c1e1100 */
[----:B------:R-:W4:Y:S04]  /*4040*/  LDL R7, [R6] ;  /* 0x0000000006077983 */ /* 0x000f280000100800 */
[----:B------:R-:W3:Y:S01]  /*4050*/  LDG.E.U8 R9, desc[UR6][R8.64] ;  /* 0x0000000608097981 */ /* 0x000ee2000c1e1100 */
[----:B----4-:R-:W-:-:S05]  /*4060*/  VIADD R7, R7, 0x1 ;  /* 0x0000000107077836 */ /* 0x010fca0000000000 */
[----:B------:R2:W-:Y:S01]  /*4070*/  STL [R6], R7 ;  /* 0x0000000706007387 */ /* 0x0005e20000100800 */
[----:B---3--:R-:W-:-:S13]  /*4080*/  ISETP.NE.AND P0, PT, R0, R9, PT ;  /* 0x000000090000720c */ /* 0x008fda0003f05270 */
[----:B--2---:R-:W-:Y:S05]  /*4090*/  @P0 BRA `(.L_x_115) ;  /* 0x0000000000700947 */ /* 0x004fea0003800000 */
[----:B------:R-:W-:-:S05]  /*40a0*/  IMAD.IADD R3, R19, 0x1, -R28 ;  /* 0x0000000113037824 */ /* 0x000fca00078e0a1c */
[----:B------:R-:W2:Y:S01]  /*40b0*/  LDL R7, [R3] ;  /* 0x0000000003077983 */ /* 0x000ea20000100800 */
[----:B------:R-:W-:Y:S01]  /*40c0*/  R2UR UR4, R4 ;  /* 0x00000000040472ca */ /* 0x000fe200000e0000 */
[----:B------:R-:W-:Y:S01]  /*40d0*/  IMAD.MOV.U32 R12, RZ, RZ, R44 ;  /* 0x000000ffff0c7224 */ /* 0x000fe200078e002c */
[----:B------:R-:W-:Y:S01]  /*40e0*/  R2UR UR5, R5 ;  /* 0x00000000050572ca */ /* 0x000fe200000e0000 */
[----:B------:R-:W-:Y:S02]  /*40f0*/  IMAD.MOV.U32 R13, RZ, RZ, R45 ;  /* 0x000000ffff0d7224 */ /* 0x000fe400078e002d */
[----:B--2---:R-:W-:-:S10]  /*4100*/  IMAD.WIDE R12, R7, 0x4, R12 ;  /* 0x00000004070c7825 */ /* 0x004fd400078e020c */
[----:B------:R0:W-:Y:S04]  /*4110*/  ST.E desc[UR4][R12.64], R25 ;  /* 0x000000190c007985 */ /* 0x0001e8000c101904 */
[----:B------:R-:W2:Y:S01]  /*4120*/  LDL R0, [R3] ;  /* 0x0000000003007983 */ /* 0x000ea20000100800 */
[----:B------:R-:W-:Y:S01]  /*4130*/  IMAD.MOV.U32 R6, RZ, RZ, R25 ;  /* 0x000000ffff067224 */ /* 0x000fe200078e0019 */
[----:B------:R-:W-:Y:S01]  /*4140*/  MOV R20, 0x4240 ;  /* 0x0000424000147802 */ /* 0x000fe20000000f00 */
[----:B------:R-:W-:Y:S02]  /*4150*/  IMAD.MOV.U32 R4, RZ, RZ, R27 ;  /* 0x000000ffff047224 */ /* 0x000fe400078e001b */
[----:B------:R-:W-:Y:S02]  /*4160*/  IMAD.MOV.U32 R5, RZ, RZ, R26 ;  /* 0x000000ffff057224 */ /* 0x000fe400078e001a */
[----:B------:R-:W-:-:S02]  /*4170*/  IMAD.MOV.U32 R7, RZ, RZ, R24 ;  /* 0x000000ffff077224 */ /* 0x000fc400078e0018 */
[----:B------:R-:W-:Y:S02]  /*4180*/  IMAD.MOV.U32 R8, RZ, RZ, R38 ;  /* 0x000000ffff087224 */ /* 0x000fe400078e0026 */
[----:B------:R-:W-:Y:S02]  /*4190*/  IMAD.MOV.U32 R9, RZ, RZ, R39 ;  /* 0x000000ffff097224 */ /* 0x000fe400078e0027 */
[----:B------:R-:W-:Y:S02]  /*41a0*/  IMAD.MOV.U32 R10, RZ, RZ, R23 ;  /* 0x000000ffff0a7224 */ /* 0x000fe400078e0017 */
[----:B------:R-:W-:Y:S02]  /*41b0*/  IMAD.MOV.U32 R11, RZ, RZ, R22 ;  /* 0x000000ffff0b7224 */ /* 0x000fe400078e0016 */
[----:B0-----:R-:W-:Y:S02]  /*41c0*/  IMAD.MOV.U32 R12, RZ, RZ, R44 ;  /* 0x000000ffff0c7224 */ /* 0x001fe400078e002c */
[----:B------:R-:W-:-:S02]  /*41d0*/  IMAD.MOV.U32 R13, RZ, RZ, R45 ;  /* 0x000000ffff0d7224 */ /* 0x000fc400078e002d */
[----:B------:R-:W-:Y:S02]  /*41e0*/  IMAD.MOV.U32 R14, RZ, RZ, R19 ;  /* 0x000000ffff0e7224 */ /* 0x000fe400078e0013 */
[----:B------:R-:W-:Y:S02]  /*41f0*/  IMAD.MOV.U32 R15, RZ, RZ, R18 ;  /* 0x000000ffff0f7224 */ /* 0x000fe400078e0012 */
[----:B------:R-:W-:Y:S02]  /*4200*/  IMAD.MOV.U32 R21, RZ, RZ, 0x0 ;  /* 0x00000000ff157424 */ /* 0x000fe400078e00ff */
[----:B--2---:R-:W-:-:S05]  /*4210*/  VIADD R0, R0, 0x1 ;  /* 0x0000000100007836 */ /* 0x004fca0000000000 */
[----:B------:R0:W-:Y:S02]  /*4220*/  STL [R3], R0 ;  /* 0x0000000003007387 */ /* 0x0001e40000100800 */
[----:B0-----:R-:W-:Y:S05]  /*4230*/  CALL.REL.NOINC `($_Z17encontrar_caminosPciPi$_Z13buscar_caminoPciiPiS0_S0_S0_) ;  /* 0xffffffd400907944 */ /* 0x001fea0003c3ffff */
[----:B------:R-:W-:-:S06]  /*4240*/  IMAD.IADD R7, R23, 0x1, -R28 ;  /* 0x0000000117077824 */ /* 0x000fcc00078e0a1c */
[----:B------:R-:W5:Y:S02]  /*4250*/  LDL R7, [R7] ;  /* 0x0000000007077983 */ /* 0x000f640000100800 */
.L_x_115:
[----:B------:R-:W-:Y:S05]  /*4260*/  BSYNC.RECONVERGENT B6 ;  /* 0x0000000000067941 */ /* 0x000fea0003800200 */
.L_x_94:
[----:B------:R-:W1:Y:S01]  /*4270*/  LDC.64 R10, c[0x0][0x358] ;  /* 0x0000d600ff0a7b82 */ /* 0x000e620000000a00 */
[----:B-----5:R-:W-:Y:S01]  /*4280*/  ISETP.GE.AND P0, PT, R7, 0x1, PT ;  /* 0x000000010700780c */ /* 0x020fe20003f06270 */
[----:B------:R-:W-:Y:S04]  /*4290*/  BSSY.RECONVERGENT B6, `(.L_x_116) ;  /* 0x0000124000067945 */ /* 0x000fe80003800200 */
[----:B------:R-:W-:Y:S01]  /*42a0*/  BSSY.RELIABLE B0, `(.L_x_117) ;  /* 0x00000f6000007945 */ /* 0x000fe20003800100 */
[----:B0-----:R-:W-:Y:S02]  /*42b0*/  IMAD.MOV.U32 R4, RZ, RZ, R38 ;  /* 0x000000ffff047224 */ /* 0x001fe400078e0026 */
[----:B------:R-:W-:-:S05]  /*42c0*/  IMAD.MOV.U32 R5, RZ, RZ, R39 ;  /* 0x000000ffff057224 */ /* 0x000fca00078e0027 */
        /* <DEDUP_REMOVED lines=12> */
.L_x_123:
[----:B------:R-:W-:Y:S01]  /*4390*/  PLOP3.LUT P1, PT, P0, PT, PT, 0x8, 0x80 ;  /* 0x000000000080781c */ /* 0x000fe2000072e170 */
[----:B------:R-:W-:Y:S01]  /*43a0*/  VIADD R12, R12, 0x10 ;  /* 0x000000100c0c7836 */ /* 0x000fe20000000000 */
[----:B------:R-:W-:Y:S01]  /*43b0*/  BSSY.RECONVERGENT B2, `(.L_x_121) ;  /* 0x0000061000027945 */ /* 0x000fe20003800200 */
[----:B------:R-:W-:-:S03]  /*43c0*/  PLOP3.LUT P0, PT, PT, PT, PT, 0x8, 0x80 ;  /* 0x000000000080781c */ /* 0x000fc60003f0e170 */
[----:B------:R-:W-:-:S07]  /*43d0*/  ISETP.NE.AND P2, PT, R12, RZ, PT ;  /* 0x000000ff0c00720c */ /* 0x000fce0003f45270 */
[----:B------:R-:W-:Y:S06]  /*43e0*/  @P1 BRA `(.L_x_122) ;  /* 0x0000000400741947 */ /* 0x000fec0003800000 */
[----:B-1----:R-:W-:Y:S02]  /*43f0*/  R2UR UR4, R10 ;  /* 0x000000000a0472ca */ /* 0x002fe400000e0000 */
        /* <DEDUP_REMOVED lines=92> */
.L_x_122:
[----:B------:R-:W-:Y:S05]  /*49c0*/  BSYNC.RECONVERGENT B2 ;  /* 0x0000000000027941 */ /* 0x000fea0003800200 */
.L_x_121:
[----:B------:R-:W-:-:S05]  /*49d0*/  IADD3 R8, P1, PT, R8, 0x40, RZ ;  /* 0x0000004008087810 */ /* 0x000fca0007f3e0ff */
[----:B------:R-:W-:Y:S01]  /*49e0*/  IMAD.X R9, RZ, RZ, R9, P1 ;  /* 0x000000ffff097224 */ /* 0x000fe200008e0609 */
[----:B------:R-:W-:Y:S07]  /*49f0*/  @P2 BRA `(.L_x_123) ;  /* 0xfffffff800642947 */ /* 0x000fee000383ffff */
.L_x_120:
[----:B------:R-:W-:Y:S05]  /*4a00*/  BSYNC.RECONVERGENT B1 ;  /* 0x0000000000017941 */ /* 0x000fea0003800200 */
.L_x_119:
        /* <DEDUP_REMOVED lines=10> */
[----:B-1----:R-:W-:Y:S01]  /*4ab0*/  R2UR UR4, R10 ;  /* 0x000000000a0472ca */ /* 0x002fe200000e0000 */
        /* <DEDUP_REMOVED lines=45> */
.L_x_128:
[----:B------:R-:W-:Y:S05]  /*4d90*/  BSYNC.RECONVERGENT B2 ;  /* 0x0000000000027941 */ /* 0x000fea0003800200 */
.L_x_127:
[----:B------:R-:W-:-:S07]  /*4da0*/  VIADD R3, R3, 0x8 ;  /* 0x0000000803037836 */ /* 0x000fce0000000000 */
.L_x_126:
[----:B------:R-:W-:Y:S05]  /*4db0*/  BSYNC.RECONVERGENT B1 ;  /* 0x0000000000017941 */ /* 0x000fea0003800200 */
.L_x_125:
        /* <DEDUP_REMOVED lines=32> */
.L_x_132:
[----:B------:R-:W-:Y:S05]  /*4fc0*/  BSYNC.RECONVERGENT B2 ;  /* 0x0000000000027941 */ /* 0x000fea0003800200 */
.L_x_131:
[----:B------:R-:W-:-:S07]  /*4fd0*/  VIADD R3, R3, 0x4 ;  /* 0x0000000403037836 */ /* 0x000fce0000000000 */
.L_x_130:
[----:B------:R-:W-:Y:S05]  /*4fe0*/  BSYNC.RECONVERGENT B1 ;  /* 0x0000000000017941 */ /* 0x000fea0003800200 */
.L_x_129:
        /* <DEDUP_REMOVED lines=8> */
[----:B-1----:R-:W-:Y:S02]  /*5070*/  R2UR UR4, R10 ;  /* 0x000000000a0472ca */ /* 0x002fe400000e0000 */
[----:B------:R-:W-:-:S13]  /*5080*/  R2UR UR5, R11 ;  /* 0x000000000b0572ca */ /* 0x000fda00000e0000 */
[----:B------:R-:W2:Y:S02]  /*5090*/  LD.E R0, desc[UR4][R8.64] ;  /* 0x0000000408007980 */ /* 0x000ea4000c101900 */
[----:B--2---:R-:W-:-:S13]  /*50a0*/  ISETP.NE.AND P0, PT, R0, R17, PT ;  /* 0x000000110000720c */ /* 0x004fda0003f05270 */
.L_x_134:
[----:B------:R-:W-:Y:S05]  /*50b0*/  BSYNC.RECONVERGENT B1 ;  /* 0x0000000000017941 */ /* 0x000fea0003800200 */
.L_x_133:
[----:B------:R-:W-:Y:S05]  /*50c0*/  @!P2 BRA `(.L_x_124) ;  /* 0x000000000044a947 */ /* 0x000fea0003800000 */
[----:B------:R-:W-:Y:S01]  /*50d0*/  PLOP3.LUT P1, PT, P0, PT, PT, 0x8, 0x80 ;  /* 0x000000000080781c */ /* 0x000fe2000072e170 */
[----:B------:R-:W-:Y:S01]  /*50e0*/  BSSY.RECONVERGENT B1, `(.L_x_135) ;  /* 0x0000008000017945 */ /* 0x000fe20003800200 */
[----:B------:R-:W-:Y:S02]  /*50f0*/  ISETP.NE.AND P2, PT, R6, 0x2, PT ;  /* 0x000000020600780c */ /* 0x000fe40003f45270 */
[----:B------:R-:W-:-:S09]  /*5100*/  PLOP3.LUT P0, PT, PT, PT, PT, 0x8, 0x80 ;  /* 0x000000000080781c */ /* 0x000fd20003f0e170 */
[----:B------:R-:W-:Y:S05]  /*5110*/  @P1 BRA `(.L_x_136) ;  /* 0x0000000000101947 */ /* 0x000fea0003800000 */
[----:B-1----:R-:W-:Y:S02]  /*5120*/  R2UR UR4, R10 ;  /* 0x000000000a0472ca */ /* 0x002fe400000e0000 */
[----:B------:R-:W-:-:S13]  /*5130*/  R2UR UR5, R11 ;  /* 0x000000000b0572ca */ /* 0x000fda00000e0000 */
[----:B------:R-:W2:Y:S02]  /*5140*/  LD.E R0, desc[UR4][R8.64+0x4] ;  /* 0x0000040408007980 */ /* 0x000ea4000c101900 */
[----:B--2---:R-:W-:-:S13]  /*5150*/  ISETP.NE.AND P0, PT, R0, R17, PT ;  /* 0x000000110000720c */ /* 0x004fda0003f05270 */
.L_x_136:
[----:B------:R-:W-:Y:S05]  /*5160*/  BSYNC.RECONVERGENT B1 ;  /* 0x0000000000017941 */ /* 0x000fea0003800200 */
.L_x_135:
[----:B------:R-:W-:Y:S05]  /*5170*/  @!P2 BRA `(.L_x_124) ;  /* 0x000000000018a947 */ /* 0x000fea0003800000 */
[----:B------:R-:W-:Y:S05]  /*5180*/  @!P0 BREAK.RELIABLE B0 ;  /* 0x0000000000008942 */ /* 0x000fea0003800100 */
[----:B------:R-:W-:Y:S05]  /*5190*/  @!P0 BRA `(.L_x_137) ;  /* 0x0000000000cc8947 */ /* 0x000fea0003800000 */
[----:B-1----:R-:W-:Y:S02]  /*51a0*/  R2UR UR4, R10 ;  /* 0x000000000a0472ca */ /* 0x002fe400000e0000 */
[----:B------:R-:W-:-:S13]  /*51b0*/  R2UR UR5, R11 ;  /* 0x000000000b0572ca */ /* 0x000fda00000e0000 */
[----:B------:R-:W2:Y:S02]  /*51c0*/  LD.E R8, desc[UR4][R8.64+0x8] ;  /* 0x0000080408087980 */ /* 0x000ea4000c101900 */
[----:B--2---:R-:W-:-:S13]  /*51d0*/  ISETP.NE.AND P0, PT, R8, R17, PT ;  /* 0x000000110800720c */ /* 0x004fda0003f05270 */
.L_x_124:
[----:B------:R-:W-:Y:S05]  /*51e0*/  @!P0 BREAK.RELIABLE B0 ;  /* 0x0000000000008942 */ /* 0x000fea0003800100 */
[----:B------:R-:W-:Y:S05]  /*51f0*/  @!P0 BRA `(.L_x_137) ;  /* 0x0000000000b48947 */ /* 0x000fea0003800000 */
.L_x_118:
[----:B------:R-:W-:Y:S05]  /*5200*/  BSYNC.RELIABLE B0 ;  /* 0x0000000000007941 */ /* 0x000fea0003800100 */
.L_x_117:
[----:B------:R-:W0:Y:S01]  /*5210*/  LDC R6, c[0x0][0x2f8] ;  /* 0x0000be00ff067b82 */ /* 0x000e220000000800 */
[C---:B-1----:R-:W-:Y:S01]  /*5220*/  R2UR UR4, R10.reuse ;  /* 0x000000000a0472ca */ /* 0x042fe200000e0000 */
[----:B------:R-:W-:Y:S01]  /*5230*/  IMAD.WIDE R8, R7, 0x4, R4 ;  /* 0x0000000407087825 */ /* 0x000fe200078e0204 */
[C---:B------:R-:W-:Y:S02]  /*5240*/  R2UR UR5, R11.reuse ;  /* 0x000000000b0572ca */ /* 0x040fe400000e0000 */
[----:B------:R-:W-:Y:S02]  /*5250*/  R2UR UR6, R10 ;  /* 0x000000000a0672ca */ /* 0x000fe400000e0000 */
[----:B------:R-:W-:Y:S02]  /*5260*/  R2UR UR7, R11 ;  /* 0x000000000b0772ca */ /* 0x000fe400000e0000 */
[----:B------:R-:W-:-:S07]  /*5270*/  IADD3 R4, P0, PT, R17, R27, RZ ;  /* 0x0000001b11047210 */ /* 0x000fce0007f1e0ff */
[----:B------:R2:W-:Y:S01]  /*5280*/  ST.E desc[UR4][R8.64], R17 ;  /* 0x0000001108007985 */ /* 0x0005e2000c101904 */
[----:B0-----:R-:W-:Y:S01]  /*5290*/  IMAD.IADD R25, R23, 0x1, -R6 ;  /* 0x0000000117197824 */ /* 0x001fe200078e0a06 */
        /* <DEDUP_REMOVED lines=34> */
[----:B------:R0:W5:Y:S02]  /*54c0*/  LDL R7, [R25] ;  /* 0x0000000019077983 */ /* 0x0001640000100800 */
.L_x_137:
[----:B------:R-:W-:Y:S05]  /*54d0*/  BSYNC.RECONVERGENT B6 ;  /* 0x0000000000067941 */ /* 0x000fea0003800200 */
.L_x_116:
[----:B------:R-:W2:Y:S01]  /*54e0*/  LDC.64 R8, c[0x0][0x358] ;  /* 0x0000d600ff087b82 */ /* 0x000ea20000000a00 */
[----:B-----5:R-:W-:Y:S01]  /*54f0*/  ISETP.GE.AND P0, PT, R7, 0x1, PT ;  /* 0x000000010700780c */ /* 0x020fe20003f06270 */
[----:B------:R-:W-:Y:S04]  /*5500*/  BSSY.RECONVERGENT B6, `(.L_x_138) ;  /* 0x0000122000067945 */ /* 0x000fe80003800200 */
[----:B------:R-:W-:Y:S08]  /*5510*/  BSSY.RELIABLE B0, `(.L_x_139) ;  /* 0x00000f4000007945 */ /* 0x000ff00003800100 */
        /* <DEDUP_REMOVED lines=12> */
.L_x_145:
[----:B------:R-:W-:Y:S01]  /*55e0*/  PLOP3.LUT P1, PT, P0, PT, PT, 0x8, 0x80 ;  /* 0x000000000080781c */ /* 0x000fe2000072e170 */
[----:B------:R-:W-:Y:S01]  /*55f0*/  VIADD R6, R6, 0x10 ;  /* 0x0000001006067836 */ /* 0x000fe20000000000 */
[----:B------:R-:W-:Y:S01]  /*5600*/  BSSY.RECONVERGENT B2, `(.L_x_143) ;  /* 0x0000061000027945 */ /* 0x000fe20003800200 */
[----:B------:R-:W-:-:S03]  /*5610*/  PLOP3.LUT P0, PT, PT, PT, PT, 0x8, 0x80 ;  /* 0x000000000080781c */ /* 0x000fc60003f0e170 */
[----:B------:R-:W-:-:S07]  /*5620*/  ISETP.NE.AND P2, PT, R6, RZ, PT ;  /* 0x000000ff0600720c */ /* 0x000fce0003f45270 */
[----:B------:R-:W-:Y:S06]  /*5630*/  @P1 BRA `(.L_x_144) ;  /* 0x0000000400741947 */ /* 0x000fec0003800000 */
[----:B--2---:R-:W-:Y:S02]  /*5640*/  R2UR UR4, R8 ;  /* 0x00000000080472ca */ /* 0x004fe400000e0000 */
[----:B------:R-:W-:-:S13]  /*5650*/  R2UR UR5, R9 ;  /* 0x00000000090572ca */ /* 0x000fda00000e0000 */
[----:B-1----:R-:W2:Y:S02]  /*5660*/  LD.E R11, desc[UR4][R4.64+-0x20] ;  /* 0xffffe004040b7980 */ /* 0x002ea4000c101900 */
        /* <DEDUP_REMOVED lines=90> */
.L_x_144:
[----:B------:R-:W-:Y:S05]  /*5c10*/  BSYNC.RECONVERGENT B2 ;  /* 0x0000000000027941 */ /* 0x000fea0003800200 */
.L_x_143:
[----:B------:R-:W-:-:S05]  /*5c20*/  IADD3 R4, P1, PT, R4, 0x40, RZ ;  /* 0x0000004004047810 */ /* 0x000fca0007f3e0ff */
[----:B------:R-:W-:Y:S01]  /*5c30*/  IMAD.X R5, RZ, RZ, R5, P1 ;  /* 0x000000ffff057224 */ /* 0x000fe200008e0605 */
[----:B------:R-:W-:Y:S07]  /*5c40*/  @P2 BRA `(.L_x_145) ;  /* 0xfffffff800642947 */ /* 0x000fee000383ffff */
.L_x_142:
[----:B------:R-:W-:Y:S05]  /*5c50*/  BSYNC.RECONVERGENT B1 ;  /* 0x0000000000017941 */ /* 0x000fea0003800200 */
.L_x_141:
        /* <DEDUP_REMOVED lines=10> */
[----:B--2---:R-:W-:Y:S01]  /*5d00*/  R2UR UR4, R8 ;  /* 0x00000000080472ca */ /* 0x004fe200000e0000 */
[----:B------:R-:W-:Y:S01]  /*5d10*/  IMAD.WIDE.U32 R4, R3, 0x4, R38 ;  /* 0x0000000403047825 */ /* 0x000fe200078e0026 */
        /* <DEDUP_REMOVED lines=44> */
.L_x_150:
[----:B------:R-:W-:Y:S05]  /*5fe0*/  BSYNC.RECONVERGENT B2 ;  /* 0x0000000000027941 */ /* 0x000fea0003800200 */
.L_x_149:
[----:B------:R-:W-:-:S07]  /*5ff0*/  VIADD R3, R3, 0x8 ;  /* 0x0000000803037836 */ /* 0x000fce0000000000 */
.L_x_148:
[----:B------:R-:W-:Y:S05]  /*6000*/  BSYNC.RECONVERGENT B1 ;  /* 0x0000000000017941 */ /* 0x000fea0003800200 */
.L_x_147:
        /* <DEDUP_REMOVED lines=32> */
.L_x_154:
[----:B------:R-:W-:Y:S05]  /*6210*/  BSYNC.RECONVERGENT B2 ;  /* 0x0000000000027941 */ /* 0x000fea0003800200 */
.L_x_153:
[----:B------:R-:W-:-:S07]  /*6220*/  VIADD R3, R3, 0x4 ;  /* 0x0000000403037836 */ /* 0x000fce0000000000 */
.L_x_152:
[----:B------:R-:W-:Y:S05]  /*6230*/  BSYNC.RECONVERGENT B1 ;  /* 0x0000000000017941 */ /* 0x000fea0003800200 */
.L_x_151:
        /* <DEDUP_REMOVED lines=8> */
[----:B--2---:R-:W-:Y:S02]  /*62c0*/  R2UR UR4, R8 ;  /* 0x00000000080472ca */ /* 0x004fe400000e0000 */
[----:B------:R-:W-:-:S13]  /*62d0*/  R2UR UR5, R9 ;  /* 0x00000000090572ca */ /* 0x000fda00000e0000 */
[----:B------:R-:W2:Y:S02]  /*62e0*/  LD.E R3, desc[UR4][R4.64] ;  /* 0x0000000404037980 */ /* 0x000ea4000c101900 */
[----:B--2---:R-:W-:-:S13]  /*62f0*/  ISETP.NE.AND P0, PT, R3, R16, PT ;  /* 0x000000100300720c */ /* 0x004fda0003f05270 */
.L_x_156:
[----:B------:R-:W-:Y:S05]  /*6300*/  BSYNC.RECONVERGENT B1 ;  /* 0x0000000000017941 */ /* 0x000fea0003800200 */
.L_x_155:
[----:B------:R-:W-:Y:S05]  /*6310*/  @!P2 BRA `(.L_x_146) ;  /* 0x000000000044a947 */ /* 0x000fea0003800000 */
[----:B------:R-:W-:Y:S01]  /*6320*/  PLOP3.LUT P1, PT, P0, PT, PT, 0x8, 0x80 ;  /* 0x000000000080781c */ /* 0x000fe2000072e170 */
[----:B------:R-:W-:Y:S01]  /*6330*/  BSSY.RECONVERGENT B1, `(.L_x_157) ;  /* 0x0000008000017945 */ /* 0x000fe20003800200 */
[----:B------:R-:W-:Y:S02]  /*6340*/  ISETP.NE.AND P2, PT, R0, 0x2, PT ;  /* 0x000000020000780c */ /* 0x000fe40003f45270 */
[----:B------:R-:W-:-:S09]  /*6350*/  PLOP3.LUT P0, PT, PT, PT, PT, 0x8, 0x80 ;  /* 0x000000000080781c */ /* 0x000fd20003f0e170 */
[----:B------:R-:W-:Y:S05]  /*6360*/  @P1 BRA `(.L_x_158) ;  /* 0x0000000000101947 */ /* 0x000fea0003800000 */
[----:B--2---:R-:W-:Y:S02]  /*6370*/  R2UR UR4, R8 ;  /* 0x00000000080472ca */ /* 0x004fe400000e0000 */
[----:B------:R-:W-:-:S13]  /*6380*/  R2UR UR5, R9 ;  /* 0x00000000090572ca */ /* 0x000fda00000e0000 */
[----:B------:R-:W2:Y:S02]  /*6390*/  LD.E R3, desc[UR4][R4.64+0x4] ;  /* 0x0000040404037980 */ /* 0x000ea4000c101900 */
[----:B--2---:R-:W-:-:S13]  /*63a0*/  ISETP.NE.AND P0, PT, R3, R16, PT ;  /* 0x000000100300720c */ /* 0x004fda0003f05270 */
.L_x_158:
[----:B------:R-:W-:Y:S05]  /*63b0*/  BSYNC.RECONVERGENT B1 ;  /* 0x0000000000017941 */ /* 0x000fea0003800200 */
.L_x_157:
[----:B------:R-:W-:Y:S05]  /*63c0*/  @!P2 BRA `(.L_x_146) ;  /* 0x000000000018a947 */ /* 0x000fea0003800000 */
[----:B------:R-:W-:Y:S05]  /*63d0*/  @!P0 BREAK.RELIABLE B0 ;  /* 0x0000000000008942 */ /* 0x000fea0003800100 */
[----:B------:R-:W-:Y:S05]  /*63e0*/  @!P0 BRA `(.L_x_159) ;  /* 0x0000000000cc8947 */ /* 0x000fea0003800000 */
[----:B--2---:R-:W-:Y:S02]  /*63f0*/  R2UR UR4, R8 ;  /* 0x00000000080472ca */ /* 0x004fe400000e0000 */
[----:B------:R-:W-:-:S13]  /*6400*/  R2UR UR5, R9 ;  /* 0x00000000090572ca */ /* 0x000fda00000e0000 */
[----:B------:R-:W2:Y:S02]  /*6410*/  LD.E R5, desc[UR4][R4.64+0x8] ;  /* 0x0000080404057980 */ /* 0x000ea4000c101900 */
[----:B--2---:R-:W-:-:S13]  /*6420*/  ISETP.NE.AND P0, PT, R5, R16, PT ;  /* 0x000000100500720c */ /* 0x004fda0003f05270 */
.L_x_146:
[----:B------:R-:W-:Y:S05]  /*6430*/  @!P0 BREAK.RELIABLE B0 ;  /* 0x0000000000008942 */ /* 0x000fea0003800100 */
[----:B------:R-:W-:Y:S05]  /*6440*/  @!P0 BRA `(.L_x_159) ;  /* 0x0000000000b48947 */ /* 0x000fea0003800000 */
.L_x_140:
[----:B------:R-:W-:Y:S05]  /*6450*/  BSYNC.RELIABLE B0 ;  /* 0x0000000000007941 */ /* 0x000fea0003800100 */
.L_x_139:
[----:B------:R-:W3:Y:S01]  /*6460*/  LDC R6, c[0x0][0x2f8] ;  /* 0x0000be00ff067b82 */ /* 0x000ee20000000800 */
[C---:B--2---:R-:W-:Y:S01]  /*6470*/  R2UR UR4, R8.reuse ;  /* 0x00000000080472ca */ /* 0x044fe200000e0000 */
[----:B-1----:R-:W-:Y:S01]  /*6480*/  IMAD.WIDE R10, R7, 0x4, R38 ;  /* 0x00000004070a7825 */ /* 0x002fe200078e0226 */
[C---:B------:R-:W-:Y:S02]  /*6490*/  R2UR UR5, R9.reuse ;  /* 0x00000000090572ca */ /* 0x040fe400000e0000 */
[----:B------:R-:W-:Y:S02]  /*64a0*/  R2UR UR6, R8 ;  /* 0x00000000080672ca */ /* 0x000fe400000e0000 */
[----:B------:R-:W-:Y:S02]  /*64b0*/  R2UR UR7, R9 ;  /* 0x00000000090772ca */ /* 0x000fe400000e0000 */
[----:B------:R-:W-:-:S07]  /*64c0*/  IADD3 R4, P0, PT, R16, R27, RZ ;  /* 0x0000001b10047210 */ /* 0x000fce0007f1e0ff */
[----:B------:R4:W-:Y:S01]  /*64d0*/  ST.E desc[UR4][R10.64], R16 ;  /* 0x000000100a007985 */ /* 0x0009e2000c101904 */
[----:B---3--:R-:W-:Y:S01]  /*64e0*/  IMAD.IADD R17, R23, 0x1, -R6 ;  /* 0x0000000117117824 */ /* 0x008fe200078e0a06 */
[----:B------:R-:W-:Y:S02]  /*64f0*/  LEA.HI.X.SX32 R5, R16, R26, 0x1, P0 ;  /* 0x0000001a10057211 */ /* 0x000fe400000f0eff */
[----:B------:R-:W2:Y:S04]  /*6500*/  LDG.E.U8 R0, desc[UR4][R36.64] ;  /* 0x0000000424007981 */ /* 0x000ea8000c1e1100 */
[----:B------:R-:W3:Y:S04]  /*6510*/  LDL R7, [R17] ;  /* 0x0000000011077983 */ /* 0x000ee80000100800 */
[----:B------:R-:W2:Y:S01]  /*6520*/  LDG.E.U8 R5, desc[UR6][R4.64] ;  /* 0x0000000604057981 */ /* 0x000ea2000c1e1100 */
[----:B---3--:R-:W-:-:S05]  /*6530*/  VIADD R7, R7, 0x1 ;  /* 0x0000000107077836 */ /* 0x008fca0000000000 */
[----:B------:R4:W-:Y:S01]  /*6540*/  STL [R17], R7 ;  /* 0x0000000711007387 */ /* 0x0009e20000100800 */
[----:B--2---:R-:W-:-:S13]  /*6550*/  ISETP.NE.AND P0, PT, R0, R5, PT ;  /* 0x000000050000720c */ /* 0x004fda0003f05270 */
[----:B----4-:R-:W-:Y:S05]  /*6560*/  @P0 BRA `(.L_x_159) ;  /* 0x00000000006c0947 */ /* 0x010fea0003800000 */
        /* <DEDUP_REMOVED lines=18> */
[----:B-1----:R-:W-:Y:S02]  /*6690*/  IMAD.MOV.U32 R12, RZ, RZ, R44 ;  /* 0x000000ffff0c7224 */ /* 0x002fe400078e002c */
[----:B------:R-:W-:-:S02]  /*66a0*/  IMAD.MOV.U32 R13, RZ, RZ, R45 ;  /* 0x000000ffff0d7224 */ /* 0x000fc400078e002d */
[----:B------:R-:W-:Y:S02]  /*66b0*/  IMAD.MOV.U32 R14, RZ, RZ, R19 ;  /* 0x000000ffff0e7224 */ /* 0x000fe400078e0013 */
[----:B------:R-:W-:Y:S02]  /*66c0*/  IMAD.MOV.U32 R15, RZ, RZ, R18 ;  /* 0x000000ffff0f7224 */ /* 0x000fe400078e0012 */
[----:B------:R-:W-:Y:S02]  /*66d0*/  IMAD.MOV.U32 R21, RZ, RZ, 0x0 ;  /* 0x00000000ff157424 */ /* 0x000fe400078e00ff */
[----:B--2---:R-:W-:-:S05]  /*66e0*/  VIADD R0, R0, 0x1 ;  /* 0x0000000100007836 */ /* 0x004fca0000000000 */
[----:B------:R1:W-:Y:S02]  /*66f0*/  STL [R3], R0 ;  /* 0x0000000003007387 */ /* 0x0003e40000100800 */
[----:B01----:R-:W-:Y:S05]  /*6700*/  CALL.REL.NOINC `($_Z17encontrar_caminosPciPi$_Z13buscar_caminoPciiPiS0_S0_S0_) ;  /* 0xffffffb0005c7944 */ /* 0x003fea0003c3ffff */
[----:B------:R3:W5:Y:S02]  /*6710*/  LDL R7, [R17] ;  /* 0x0000000011077983 */ /* 0x0007640000100800 */
.L_x_159:
[----:B------:R-:W-:Y:S05]  /*6720*/  BSYNC.RECONVERGENT B6 ;  /* 0x0000000000067941 */ /* 0x000fea0003800200 */
.L_x_138:
[----:B--2---:R-:W2:Y:S01]  /*6730*/  LDC.64 R8, c[0x0][0x358] ;  /* 0x0000d600ff087b82 */ /* 0x004ea20000000a00 */
[----:B-----5:R-:W-:Y:S01]  /*6740*/  ISETP.GE.AND P0, PT, R7, 0x1, PT ;  /* 0x000000010700780c */ /* 0x020fe20003f06270 */
[----:B------:R-:W-:-:S12]  /*6750*/  BSSY.RELIABLE B0, `(.L_x_160) ;  /* 0x00000f7000007945 */ /* 0x000fd80003800100 */
        /* <DEDUP_REMOVED lines=12> */
.L_x_166:
        /* <DEDUP_REMOVED lines=99> */
.L_x_165:
[----:B------:R-:W-:Y:S05]  /*6e50*/  BSYNC.RECONVERGENT B2 ;  /* 0x0000000000027941 */ /* 0x000fea0003800200 */
.L_x_164:
[----:B------:R-:W-:-:S05]  /*6e60*/  IADD3 R4, P1, PT, R4, 0x40, RZ ;  /* 0x0000004004047810 */ /* 0x000fca0007f3e0ff */
[----:B------:R-:W-:Y:S01]  /*6e70*/  IMAD.X R5, RZ, RZ, R5, P1 ;  /* 0x000000ffff057224 */ /* 0x000fe200008e0605 */
[----:B------:R-:W-:Y:S07]  /*6e80*/  @P2 BRA `(.L_x_166) ;  /* 0xfffffff800642947 */ /* 0x000fee000383ffff */
.L_x_163:
[----:B------:R-:W-:Y:S05]  /*6e90*/  BSYNC.RECONVERGENT B1 ;  /* 0x0000000000017941 */ /* 0x000fea0003800200 */
.L_x_162:
[----:B------:R-:W-:Y:S01]  /*6ea0*/  ISETP.NE.AND P1, PT, R0, RZ, PT ;  /* 0x000000ff0000720c */ /* 0x000fe20003f25270 */
[----:B------:R-:W-:-:S12]  /*6eb0*/  BSSY.RELIABLE B1, `(.L_x_167) ;  /* 0x000007e000017945 */ /* 0x000fd80003800100 */
        /* <DEDUP_REMOVED lines=55> */
.L_x_172:
[----:B------:R-:W-:Y:S05]  /*7230*/  BSYNC.RECONVERGENT B3 ;  /* 0x0000000000037941 */ /* 0x000fea0003800200 */
.L_x_171:
[----:B------:R-:W-:-:S07]  /*7240*/  VIADD R3, R3, 0x8 ;  /* 0x0000000803037836 */ /* 0x000fce0000000000 */
.L_x_170:
[----:B------:R-:W-:Y:S05]  /*7250*/  BSYNC.RECONVERGENT B2 ;  /* 0x0000000000027941 */ /* 0x000fea0003800200 */
.L_x_169:
        /* <DEDUP_REMOVED lines=32> */
.L_x_176:
[----:B------:R-:W-:Y:S05]  /*7460*/  BSYNC.RECONVERGENT B3 ;  /* 0x0000000000037941 */ /* 0x000fea0003800200 */
.L_x_175:
[----:B------:R-:W-:-:S07]  /*7470*/  VIADD R3, R3, 0x4 ;  /* 0x0000000403037836 */ /* 0x000fce0000000000 */
.L_x_174:
[----:B------:R-:W-:Y:S05]  /*7480*/  BSYNC.RECONVERGENT B2 ;  /* 0x0000000000027941 */ /* 0x000fea0003800200 */
.L_x_173:
        /* <DEDUP_REMOVED lines=12> */
.L_x_178:
[----:B------:R-:W-:Y:S05]  /*7550*/  BSYNC.RECONVERGENT B2 ;  /* 0x0000000000027941 */ /* 0x000fea0003800200 */
.L_x_177:
        /* <DEDUP_REMOVED lines=10> */
.L_x_180:
[----:B------:R-:W-:Y:S05]  /*7600*/  BSYNC.RECONVERGENT B2 ;  /* 0x0000000000027941 */ /* 0x000fea0003800200 */
.L_x_179:
[----:B------:R-:W-:Y:S05]  /*7610*/  @!P2 BRA `(.L_x_168) ;  /* 0x00000000001ca947 */ /* 0x000fea0003800000 */
[----:B------:R-:W-:Y:S05]  /*7620*/  @!P0 BREAK.RELIABLE B1 ;  /* 0x0000000000018942 */ /* 0x000fea0003800100 */
[----:B------:R-:W-:Y:S05]  /*7630*/  @!P0 BREAK.RELIABLE B0 ;  /* 0x0000000000008942 */ /* 0x000fea0003800100 */
[----:B------:R-:W-:Y:S05]  /*7640*/  @!P0 BRA `(.L_x_71) ;  /* 0x0000000000d48947 */ /* 0x000fea0003800000 */
[----:B--2---:R-:W-:Y:S02]  /*7650*/  R2UR UR4, R8 ;  /* 0x00000000080472ca */ /* 0x004fe400000e0000 */
[----:B------:R-:W-:-:S13]  /*7660*/  R2UR UR5, R9 ;  /* 0x00000000090572ca */ /* 0x000fda00000e0000 */
[----:B------:R-:W2:Y:S02]  /*7670*/  LD.E R5, desc[UR4][R4.64+0x8] ;  /* 0x0000080404057980 */ /* 0x000ea4000c101900 */
[----:B--2---:R-:W-:-:S13]  /*7680*/  ISETP.NE.AND P0, PT, R5, R2, PT ;  /* 0x000000020500720c */ /* 0x004fda0003f05270 */
.L_x_168:
[----:B------:R-:W-:Y:S05]  /*7690*/  BSYNC.RELIABLE B1 ;  /* 0x0000000000017941 */ /* 0x000fea0003800100 */
.L_x_167:
[----:B------:R-:W-:Y:S05]  /*76a0*/  @!P0 BREAK.RELIABLE B0 ;  /* 0x0000000000008942 */ /* 0x000fea0003800100 */
[----:B------:R-:W-:Y:S05]  /*76b0*/  @!P0 BRA `(.L_x_71) ;  /* 0x0000000000b88947 */ /* 0x000fea0003800000 */
.L_x_161:
[----:B------:R-:W-:Y:S05]  /*76c0*/  BSYNC.RELIABLE B0 ;  /* 0x0000000000007941 */ /* 0x000fea0003800100 */
.L_x_160:
[----:B-1----:R-:W1:Y:S01]  /*76d0*/  LDC R10, c[0x0][0x2f8] ;  /* 0x0000be00ff0a7b82 */ /* 0x002e620000000800 */
[C---:B--2---:R-:W-:Y:S01]  /*76e0*/  R2UR UR4, R8.reuse ;  /* 0x00000000080472ca */ /* 0x044fe200000e0000 */
[----:B------:R-:W-:Y:S01]  /*76f0*/  IMAD.WIDE R4, R7, 0x4, R38 ;  /* 0x0000000407047825 */ /* 0x000fe200078e0226 */
[C---:B------:R-:W-:Y:S02]  /*7700*/  R2UR UR5, R9.reuse ;  /* 0x00000000090572ca */ /* 0x040fe400000e0000 */
[C---:B------:R-:W-:Y:S02]  /*7710*/  R2UR UR6, R8.reuse ;  /* 0x00000000080672ca */ /* 0x040fe400000e0000 */
[C---:B------:R-:W-:Y:S02]  /*7720*/  R2UR UR7, R9.reuse ;  /* 0x00000000090772ca */ /* 0x040fe400000e0000 */
[----:B------:R-:W-:Y:S02]  /*7730*/  R2UR UR8, R8 ;  /* 0x00000000080872ca */ /* 0x000fe400000e0000 */
[----:B------:R-:W-:-:S02]  /*7740*/  R2UR UR9, R9 ;  /* 0x00000000090972ca */ /* 0x000fc400000e0000 */
[----:B------:R-:W-:-:S03]  /*7750*/  IADD3 R6, P0, PT, R2, R27, RZ ;  /* 0x0000001b02067210 */ /* 0x000fc60007f1e0ff */
[----:B------:R4:W-:Y:S01]  /*7760*/  ST.E desc[UR4][R4.64], R2 ;  /* 0x0000000204007985 */ /* 0x0009e2000c101904 */
[----:B------:R-:W-:-:S03]  /*7770*/  LEA.HI.X.SX32 R7, R2, R26, 0x1, P0 ;  /* 0x0000001a02077211 */ /* 0x000fc600000f0eff */
[----:B------:R-:W2:Y:S01]  /*7780*/  LDG.E.U8 R36, desc[UR6][R36.64] ;  /* 0x0000000624247981 */ /* 0x000ea2000c1e1100 */
[----:B-1----:R-:W-:-:S03]  /*7790*/  IMAD.IADD R3, R23, 0x1, -R10 ;  /* 0x0000000117037824 */ /* 0x002fc600078e0a0a */
[----:B------:R-:W2:Y:S04]  /*77a0*/  LDG.E.U8 R7, desc[UR8][R6.64] ;  /* 0x0000000806077981 */ /* 0x000ea8000c1e1100 */
[----:B------:R-:W5:Y:S02]  /*77b0*/  LDL R0, [R3] ;  /* 0x0000000003007983 */ /* 0x000f640000100800 */
[----:B-----5:R-:W-:-:S05]  /*77c0*/  VIADD R0, R0, 0x1 ;  /* 0x0000000100007836 */ /* 0x020fca0000000000 */
        /* <DEDUP_REMOVED lines=28> */
[----:B01-3--:R-:W-:Y:S05]  /*7990*/  CALL.REL.NOINC `($_Z17encontrar_caminosPciPi$_Z13buscar_caminoPciiPiS0_S0_S0_) ;  /* 0xffffff9c00b87944 */ /* 0x00bfea0003c3ffff */
.L_x_71:
[----:B------:R-:W-:Y:S05]  /*79a0*/  BSYNC.RECONVERGENT B7 ;  /* 0x0000000000077941 */ /* 0x000fea0003800200 */
.L_x_70:
[----:B------:R-:W1:Y:S01]  /*79b0*/  LDL R20, [R1+0x14] ;  /* 0x0000140001147983 */ /* 0x000e620000100800 */
[----:B------:R4:W-:Y:S05]  /*79c0*/  BMOV.32 B6, R29 ;  /* 0x0000001d06007356 */ /* 0x0009ea0000000000 */
[----:B------:R-:W1:Y:S01]  /*79d0*/  LDL R21, [R1+0x18] ;  /* 0x0000180001157983 */ /* 0x000e620000100800 */
[----:B------:R5:W-:Y:S05]  /*79e0*/  BMOV.32 B7, R30 ;  /* 0x0000001e07007356 */ /* 0x000bea0000000000 */
[----:B------:R-:W1:Y:S04]  /*79f0*/  LDL R2, [R1] ;  /* 0x0000000001027983 */ /* 0x000e680000100800 */
[----:B------:R-:W1:Y:S04]  /*7a00*/  LDL R16, [R1+0x4] ;  /* 0x0000040001107983 */ /* 0x000e680000100800 */
[----:B---3--:R-:W1:Y:S04]  /*7a10*/  LDL R17, [R1+0x8] ;  /* 0x0000080001117983 */ /* 0x008e680000100800 */
[----:B------:R-:W1:Y:S04]  /*7a20*/  LDL R18, [R1+0xc] ;  /* 0x00000c0001127983 */ /* 0x000e680000100800 */
[----:B------:R-:W1:Y:S04]  /*7a30*/  LDL R19, [R1+0x10] ;  /* 0x0000100001137983 */ /* 0x000e680000100800 */
[----:B------:R-:W1:Y:S04]  /*7a40*/  LDL R22, [R1+0x1c] ;  /* 0x00001c0001167983 */ /* 0x000e680000100800 */
[----:B------:R-:W1:Y:S04]  /*7a50*/  LDL R23, [R1+0x20] ;  /* 0x0000200001177983 */ /* 0x000e680000100800 */
[----:B------:R-:W1:Y:S04]  /*7a60*/  LDL R24, [R1+0x24] ;  /* 0x0000240001187983 */ /* 0x000e680000100800 */
[----:B0-----:R-:W1:Y:S04]  /*7a70*/  LDL R25, [R1+0x28] ;  /* 0x0000280001197983 */ /* 0x001e680000100800 */
[----:B------:R-:W1:Y:S04]  /*7a80*/  LDL R26, [R1+0x2c] ;  /* 0x00002c00011a7983 */ /* 0x000e680000100800 */
[----:B------:R-:W1:Y:S04]  /*7a90*/  LDL R27, [R1+0x30] ;  /* 0x00003000011b7983 */ /* 0x000e680000100800 */
[----:B------:R-:W1:Y:S04]  /*7aa0*/  LDL R28, [R1+0x34] ;  /* 0x00003400011c7983 */ /* 0x000e680000100800 */
[----:B----4-:R-:W1:Y:S04]  /*7ab0*/  LDL R29, [R1+0x38] ;  /* 0x00003800011d7983 */ /* 0x010e680000100800 */
[----:B-----5:R-:W1:Y:S04]  /*7ac0*/  LDL R30, [R1+0x3c] ;  /* 0x00003c00011e7983 */ /* 0x020e680000100800 */
[----:B------:R-:W1:Y:S04]  /*7ad0*/  LDL R36, [R1+0x40] ;  /* 0x0000400001247983 */ /* 0x000e680000100800 */
[----:B------:R-:W1:Y:S04]  /*7ae0*/  LDL R37, [R1+0x44] ;  /* 0x0000440001257983 */ /* 0x000e680000100800 */
[----:B------:R-:W1:Y:S04]  /*7af0*/  LDL R38, [R1+0x48] ;  /* 0x0000480001267983 */ /* 0x000e680000100800 */
[----:B------:R-:W1:Y:S04]  /*7b00*/  LDL R39, [R1+0x4c] ;  /* 0x00004c0001277983 */ /* 0x000e680000100800 */
[----:B------:R-:W1:Y:S04]  /*7b10*/  LDL R44, [R1+0x50] ;  /* 0x00005000012c7983 */ /* 0x000e680000100800 */
[----:B------:R0:W1:Y:S02]  /*7b20*/  LDL R45, [R1+0x54] ;  /* 0x00005400012d7983 */ /* 0x0000640000100800 */
[----:B0-----:R-:W-:Y:S01]  /*7b30*/  VIADD R1, R1, 0x58 ;  /* 0x0000005801017836 */ /* 0x001fe20000000000 */
[----:B-12---:R-:W-:Y:S06]  /*7b40*/  RET.REL.NODEC R20 `(_Z17encontrar_caminosPciPi) ;  /* 0xffffff84142c7950 */ /* 0x006fec0003c3ffff */
.L_x_181:
        /* <DEDUP_REMOVED lines=11> */
.L_x_182:


//--------------------- .nv.global.init           --------------------------
	.section	.nv.global.init,"aw",@progbits
	.align	4
.nv.global.init:
	.type		mrg32k3aM1SubSeq,@object
	.size		mrg32k3aM1SubSeq,(mrg32k3aM2SubSeq - mrg32k3aM1SubSeq)
mrg32k3aM1SubSeq:
        /* <DEDUP_REMOVED lines=126> */
	.type		mrg32k3aM2SubSeq,@object
	.size		mrg32k3aM2SubSeq,(mrg32k3aM1 - mrg32k3aM2SubSeq)
mrg32k3aM2SubSeq:
        /* <DEDUP_REMOVED lines=126> */
	.type		mrg32k3aM1,@object
	.size		mrg32k3aM1,(mrg32k3aM1Seq - mrg32k3aM1)
mrg32k3aM1:
        /* <DEDUP_REMOVED lines=144> */
	.type		mrg32k3aM1Seq,@object
	.size		mrg32k3aM1Seq,(mrg32k3aM2 - mrg32k3aM1Seq)
mrg32k3aM1Seq:
        /* <DEDUP_REMOVED lines=144> */
	.type		mrg32k3aM2,@object
	.size		mrg32k3aM2,(mrg32k3aM2Seq - mrg32k3aM2)
mrg32k3aM2:
        /* <DEDUP_REMOVED lines=144> */
	.type		mrg32k3aM2Seq,@object
	.size		mrg32k3aM2Seq,(precalc_xorwow_matrix - mrg32k3aM2Seq)
mrg32k3aM2Seq:
        /* <DEDUP_REMOVED lines=144> */
	.type		precalc_xorwow_matrix,@object
	.size		precalc_xorwow_matrix,(precalc_xorwow_offset_matrix - precalc_xorwow_matrix)
precalc_xorwow_matrix:
        /* <DEDUP_REMOVED lines=6400> */
	.type		precalc_xorwow_offset_matrix,@object
	.size		precalc_xorwow_offset_matrix,($str - precalc_xorwow_offset_matrix)
precalc_xorwow_offset_matrix:
        /* <DEDUP_REMOVED lines=6400> */
	.type		$str,@object
	.size		$str,($str$2 - $str)
$str:
        /*353c0*/ 	.byte	0x42, 0x6f, 0x6d, 0x62, 0x61, 0x20, 0x65, 0x6e, 0x74, 0x72, 0x6f, 0x0a, 0x00
	.type		$str$2,@object
	.size		$str$2,($str$1 - $str$2)
$str$2:
        /*353cd*/ 	.byte	0x53, 0x65, 0x20, 0x68, 0x61, 0x20, 0x61, 0x70, 0x6c, 0x69, 0x63, 0x61, 0x64, 0x6f, 0x20, 0x65
        /*353dd*/ 	.byte	0x6c, 0x20, 0x65, 0x66, 0x65, 0x63, 0x74, 0x6f, 0x20, 0x64, 0x65, 0x6c, 0x20, 0x54, 0x4e, 0x54
        /*353ed*/ 	.byte	0x20, 0x28, 0x25, 0x64, 0x2c, 0x20, 0x25, 0x64, 0x29, 0x0a, 0x00
	.type		$str$1,@object
	.size		$str$1,($str$3 - $str$1)
$str$1:
        /*353f8*/ 	.byte	0x50, 0x6f, 0x73, 0x69, 0x63, 0x69, 0xc3, 0xb3, 0x6e, 0x20, 0x2d, 0x2d, 0x3e, 0x20, 0x28, 0x25
        /*35408*/ 	.byte	0x64, 0x2c, 0x20, 0x25, 0x64, 0x29, 0x20, 0x5f, 0x5f, 0x5f, 0x5f, 0x20, 0x20, 0x56, 0x61, 0x6c
        /*35418*/ 	.byte	0x6f, 0x72, 0x65, 0x73, 0x20, 0x2d, 0x2d, 0x3e, 0x20, 0x28, 0x25, 0x66, 0x2c, 0x20, 0x25, 0x66
        /*35428*/ 	.byte	0x29, 0x00
	.type		$str$3,@object
	.size		$str$3,(.L_12 - $str$3)
$str$3:
        /*3542a*/ 	.byte	0x53, 0x65, 0x20, 0x68, 0x61, 0x20, 0x61, 0x70, 0x6c, 0x69, 0x63, 0x61, 0x64, 0x6f, 0x20, 0x65
        /*3543a*/ 	.byte	0x6c, 0x20, 0x65, 0x66, 0x65, 0x63, 0x74, 0x6f, 0x20, 0x64, 0x65, 0x6c, 0x20, 0x72, 0x6f, 0x6d
        /*3544a*/ 	.byte	0x70, 0x65, 0x63, 0x61, 0x62, 0x65, 0x7a, 0x61, 0x73, 0x20, 0x28, 0x25, 0x64, 0x2c, 0x20, 0x25
        /*3545a*/ 	.byte	0x64, 0x29, 0x0a, 0x00
.L_12:


//--------------------- .nv.shared.reserved.0     --------------------------
	.section	.nv.shared.reserved.0,"aw",@nobits
	.weak		__nv_reservedSMEM_offset_0_alias
	.size		__nv_reservedSMEM_offset_0_alias, 0, 64
	.other		__nv_reservedSMEM_offset_0_alias,@"STO_CUDA_RESERVED_SHARED STV_DEFAULT"
__nv_reservedSMEM_offset_0_alias:
	.zero		0
	.zero		64


//--------------------- .nv.constant0._Z17bloquesEspecialesPciiPiS_ --------------------------
	.section	.nv.constant0._Z17bloquesEspecialesPciiPiS_,"a",@progbits
	.sectionflags	@""
	.align	4
.nv.constant0._Z17bloquesEspecialesPciiPiS_:
	.zero		928


//--------------------- .nv.constant0._Z17recolocar_tableroPcPi --------------------------
	.section	.nv.constant0._Z17recolocar_tableroPcPi,"a",@progbits
	.sectionflags	@""
	.align	4
.nv.constant0._Z17recolocar_tableroPcPi:
	.zero		912


//--------------------- .nv.constant0._Z17encontrar_caminosPciPi --------------------------
	.section	.nv.constant0._Z17encontrar_caminosPciPi,"a",@progbits
	.sectionflags	@""
	.align	4
.nv.constant0._Z17encontrar_caminosPciPi:
	.zero		920


//--------------------- SYMBOLS --------------------------

	.type		.nv.reservedSmem.offset0,@object
	.size		.nv.reservedSmem.offset0,0x4
	.type		vprintf,@function
	.type		malloc,@function
	.type		free,@function
